// auto-generated by cutlass_sweep.gemm — config: {"arch": "sm_90", "cluster_m": 2, "cluster_n": 2, "dtype": "e5m2", "stages": 0, "tile_k": 64, "tile_m": 256, "tile_n": 256}
#include "cutlass/cutlass.h"
#include "cutlass/gemm/collective/collective_builder.hpp"
#include "cutlass/gemm/device/gemm_universal_adapter.h"
#include "cutlass/gemm/kernel/gemm_universal.hpp"
#include "cutlass/epilogue/collective/collective_builder.hpp"

using ElemA = cutlass::float_e5m2_t;
using ElemB = cutlass::float_e5m2_t;
using ElemCD = cutlass::float_e5m2_t;
using Acc  = float;
using TileShape    = cute::Shape<cute::_256, cute::_256, cute::_64>;
using ClusterShape = cute::Shape<cute::_2, cute::_2, cute::_1>;

using CollectiveEpilogue = typename cutlass::epilogue::collective::CollectiveBuilder<
    cutlass::arch::Sm90, cutlass::arch::OpClassTensorOp,
    TileShape, ClusterShape,
    cutlass::epilogue::collective::EpilogueTileAuto,
    Acc, Acc,
    ElemCD, cutlass::layout::RowMajor, 128 / cutlass::sizeof_bits<ElemCD>::value,
    ElemCD, cutlass::layout::RowMajor, 128 / cutlass::sizeof_bits<ElemCD>::value,
    cutlass::epilogue::collective::EpilogueScheduleAuto
  >::CollectiveOp;

using CollectiveMainloop = typename cutlass::gemm::collective::CollectiveBuilder<
    cutlass::arch::Sm90, cutlass::arch::OpClassTensorOp,
    ElemA, cutlass::layout::RowMajor, 128 / cutlass::sizeof_bits<ElemA>::value,
    ElemB, cutlass::layout::ColumnMajor, 128 / cutlass::sizeof_bits<ElemB>::value,
    Acc,
    TileShape, ClusterShape,
    cutlass::gemm::collective::StageCountAutoCarveout<static_cast<int>(sizeof(typename CollectiveEpilogue::SharedStorage))>,
    cutlass::gemm::collective::KernelScheduleAuto
  >::CollectiveOp;

using GemmKernel = cutlass::gemm::kernel::GemmUniversal<
    cute::Shape<int,int,int,int>,
    CollectiveMainloop,
    CollectiveEpilogue
>;
using Gemm = cutlass::gemm::device::GemmUniversalAdapter<GemmKernel>;

// Force the device kernel symbol into the cubin without needing a host main.
auto* _anchor = &cutlass::device_kernel<GemmKernel>;


// ===== COMPILED SASS (sm_90a) =====

	.target	sm_90a

	.elftype	@"ET_EXEC"


//--------------------- .note.nv.tkinfo           --------------------------
	.section	.note.nv.tkinfo,"",@"SHT_NOTE"
	.sectionflags	@"SHF_NOTE_NV_TKINFO"
	.tkinfo
        /*0018*/ 	.word	0x00000002
        /*0030*/ 	.string	""
        /*0030*/ 	.string	"ptxas"
        /*0030*/ 	.string	"Cuda compilation tools, release 13.0, V13.0.88"
        /*0030*/ 	.string	"Build cuda_13.0.r13.0/compiler.36424714_0"
        /*0030*/ 	.string	"-arch sm_90a -m 64 "



//--------------------- .note.nv.cuinfo           --------------------------
	.section	.note.nv.cuinfo,"",@"SHT_NOTE"
	.sectionflags	@"SHF_NOTE_NV_CUINFO"
        /*0018*/ 	.short	0x0002
        /*001a*/ 	.short	0x005a
        /*001c*/ 	.short	0x0082
	.zero		2


//--------------------- .nv.info                  --------------------------
	.section	.nv.info,"",@"SHT_CUDA_INFO"
	.align	4


	//----- nvinfo : EIATTR_REGCOUNT
	.align		4
        /*0000*/ 	.byte	0x04, 0x2f
        /*0002*/ 	.short	(.L_12 - .L_11)
	.align		4
.L_11:
        /*0004*/ 	.word	index@(_ZN7cutlass13device_kernelINS_4gemm6kernel13GemmUniversalIN4cute5tupleIJiiiiEEENS1_10collective13CollectiveMmaINS1_37MainloopSm90TmaGmmaWarpSpecializedFP8ILi7ENS5_IJNS4_1CILi2EEESB_NSA_ILi1EEEEEENS1_35KernelTmaWarpSpecializedCooperativeEEENS5_IJNSA_ILi256EEESG_NSA_ILi64EEEEEENS_12float_e5m2_tENS5_IJlSC_lEEESJ_SK_NS4_8TiledMMAINS4_8MMA_AtomIJNS4_4SM904GMMA31MMA_64x256x32_F32E5M2E5M2_SS_TNILNSO_7ScaleInE1ELSQ_1EEEEEENS4_6LayoutINS5_IJSB_SC_SC_EEENS5_IJSC_NSA_ILi0EEESV_EEEEENS5_IJNS4_10UnderscoreESY_SY_EEEEENS4_23SM90_TMA_LOAD_MULTICASTENS4_14ComposedLayoutINS4_7SwizzleILi2ELi4ELi3EEENS4_18smem_ptr_flag_bitsILi8EEENST_INS5_IJNSA_ILi8EEESH_EEENS5_IJSH_SC_EEEEEEEvNS4_8identityES11_S1B_vS1C_EENS_8epilogue10collective6detail29Sm90TmaWarpSpecializedAdapterINS1F_15DefaultEpilogueISJ_SK_SK_NS1E_6thread17LinearCombinationISJ_Li1EffLNS1J_9ScaleType4KindE0ELNS_15FloatRoundStyleE2ESJ_EENS1_15EpilogueDefaultEEEEEvvEEEEvNT_6ParamsE)
        /*0008*/ 	.word	0x000000a8


	//----- nvinfo : EIATTR_FRAME_SIZE
	.align		4
.L_12:
        /*000c*/ 	.byte	0x04, 0x11
        /*000e*/ 	.short	(.L_14 - .L_13)
	.align		4
.L_13:
        /*0010*/ 	.word	index@(_ZN7cutlass13device_kernelINS_4gemm6kernel13GemmUniversalIN4cute5tupleIJiiiiEEENS1_10collective13CollectiveMmaINS1_37MainloopSm90TmaGmmaWarpSpecializedFP8ILi7ENS5_IJNS4_1CILi2EEESB_NSA_ILi1EEEEEENS1_35KernelTmaWarpSpecializedCooperativeEEENS5_IJNSA_ILi256EEESG_NSA_ILi64EEEEEENS_12float_e5m2_tENS5_IJlSC_lEEESJ_SK_NS4_8TiledMMAINS4_8MMA_AtomIJNS4_4SM904GMMA31MMA_64x256x32_F32E5M2E5M2_SS_TNILNSO_7ScaleInE1ELSQ_1EEEEEENS4_6LayoutINS5_IJSB_SC_SC_EEENS5_IJSC_NSA_ILi0EEESV_EEEEENS5_IJNS4_10UnderscoreESY_SY_EEEEENS4_23SM90_TMA_LOAD_MULTICASTENS4_14ComposedLayoutINS4_7SwizzleILi2ELi4ELi3EEENS4_18smem_ptr_flag_bitsILi8EEENST_INS5_IJNSA_ILi8EEESH_EEENS5_IJSH_SC_EEEEEEEvNS4_8identityES11_S1B_vS1C_EENS_8epilogue10collective6detail29Sm90TmaWarpSpecializedAdapterINS1F_15DefaultEpilogueISJ_SK_SK_NS1E_6thread17LinearCombinationISJ_Li1EffLNS1J_9ScaleType4KindE0ELNS_15FloatRoundStyleE2ESJ_EENS1_15EpilogueDefaultEEEEEvvEEEEvNT_6ParamsE)
        /*0014*/ 	.word	0x00000878


	//----- nvinfo : EIATTR_MIN_STACK_SIZE
	.align		4
.L_14:
        /*0018*/ 	.byte	0x04, 0x12
        /*001a*/ 	.short	(.L_16 - .L_15)
	.align		4
.L_15:
        /*001c*/ 	.word	index@(_ZN7cutlass13device_kernelINS_4gemm6kernel13GemmUniversalIN4cute5tupleIJiiiiEEENS1_10collective13CollectiveMmaINS1_37MainloopSm90TmaGmmaWarpSpecializedFP8ILi7ENS5_IJNS4_1CILi2EEESB_NSA_ILi1EEEEEENS1_35KernelTmaWarpSpecializedCooperativeEEENS5_IJNSA_ILi256EEESG_NSA_ILi64EEEEEENS_12float_e5m2_tENS5_IJlSC_lEEESJ_SK_NS4_8TiledMMAINS4_8MMA_AtomIJNS4_4SM904GMMA31MMA_64x256x32_F32E5M2E5M2_SS_TNILNSO_7ScaleInE1ELSQ_1EEEEEENS4_6LayoutINS5_IJSB_SC_SC_EEENS5_IJSC_NSA_ILi0EEESV_EEEEENS5_IJNS4_10UnderscoreESY_SY_EEEEENS4_23SM90_TMA_LOAD_MULTICASTENS4_14ComposedLayoutINS4_7SwizzleILi2ELi4ELi3EEENS4_18smem_ptr_flag_bitsILi8EEENST_INS5_IJNSA_ILi8EEESH_EEENS5_IJSH_SC_EEEEEEEvNS4_8identityES11_S1B_vS1C_EENS_8epilogue10collective6detail29Sm90TmaWarpSpecializedAdapterINS1F_15DefaultEpilogueISJ_SK_SK_NS1E_6thread17LinearCombinationISJ_Li1EffLNS1J_9ScaleType4KindE0ELNS_15FloatRoundStyleE2ESJ_EENS1_15EpilogueDefaultEEEEEvvEEEEvNT_6ParamsE)
        /*0020*/ 	.word	0x00000878
.L_16:


//--------------------- .nv.compat                --------------------------
	.section	.nv.compat,"",@"SHT_CUDA_COMPAT_INFO"
	.align	4
        /*0000*/ 	.byte	0x02, 0x09, 0x01, 0x00, 0x02, 0x02, 0x04, 0x00, 0x02, 0x05, 0x05, 0x00, 0x03, 0x07, 0x01, 0x01
        /*0010*/ 	.byte	0x02, 0x03, 0x01, 0x00, 0x02, 0x06, 0x01, 0x00, 0x04, 0x0b, 0x08, 0x00, 0x00, 0x00, 0x00, 0x00
        /*0020*/ 	.byte	0x00, 0x00, 0x00, 0x00


//--------------------- .nv.info._ZN7cutlass13device_kernelINS_4gemm6kernel13GemmUniversalIN4cute5tupleIJiiiiEEENS1_10collective13CollectiveMmaINS1_37MainloopSm90TmaGmmaWarpSpecializedFP8ILi7ENS5_IJNS4_1CILi2EEESB_NSA_ILi1EEEEEENS1_35KernelTmaWarpSpecializedCooperativeEEENS5_IJNSA_ILi256EEESG_NSA_ILi64EEEEEENS_12float_e5m2_tENS5_IJlSC_lEEESJ_SK_NS4_8TiledMMAINS4_8MMA_AtomIJNS4_4SM904GMMA31MMA_64x256x32_F32E5M2E5M2_SS_TNILNSO_7ScaleInE1ELSQ_1EEEEEENS4_6LayoutINS5_IJSB_SC_SC_EEENS5_IJSC_NSA_ILi0EEESV_EEEEENS5_IJNS4_10UnderscoreESY_SY_EEEEENS4_23SM90_TMA_LOAD_MULTICASTENS4_14ComposedLayoutINS4_7SwizzleILi2ELi4ELi3EEENS4_18smem_ptr_flag_bitsILi8EEENST_INS5_IJNSA_ILi8EEESH_EEENS5_IJSH_SC_EEEEEEEvNS4_8identityES11_S1B_vS1C_EENS_8epilogue10collective6detail29Sm90TmaWarpSpecializedAdapterINS1F_15DefaultEpilogueISJ_SK_SK_NS1E_6thread17LinearCombinationISJ_Li1EffLNS1J_9ScaleType4KindE0ELNS_15FloatRoundStyleE2ESJ_EENS1_15EpilogueDefaultEEEEEvvEEEEvNT_6ParamsE --------------------------
	.section	.nv.info._ZN7cutlass13device_kernelINS_4gemm6kernel13GemmUniversalIN4cute5tupleIJiiiiEEENS1_10collective13CollectiveMmaINS1_37MainloopSm90TmaGmmaWarpSpecializedFP8ILi7ENS5_IJNS4_1CILi2EEESB_NSA_ILi1EEEEEENS1_35KernelTmaWarpSpecializedCooperativeEEENS5_IJNSA_ILi256EEESG_NSA_ILi64EEEEEENS_12float_e5m2_tENS5_IJlSC_lEEESJ_SK_NS4_8TiledMMAINS4_8MMA_AtomIJNS4_4SM904GMMA31MMA_64x256x32_F32E5M2E5M2_SS_TNILNSO_7ScaleInE1ELSQ_1EEEEEENS4_6LayoutINS5_IJSB_SC_SC_EEENS5_IJSC_NSA_ILi0EEESV_EEEEENS5_IJNS4_10UnderscoreESY_SY_EEEEENS4_23SM90_TMA_LOAD_MULTICASTENS4_14ComposedLayoutINS4_7SwizzleILi2ELi4ELi3EEENS4_18smem_ptr_flag_bitsILi8EEENST_INS5_IJNSA_ILi8EEESH_EEENS5_IJSH_SC_EEEEEEEvNS4_8identityES11_S1B_vS1C_EENS_8epilogue10collective6detail29Sm90TmaWarpSpecializedAdapterINS1F_15DefaultEpilogueISJ_SK_SK_NS1E_6thread17LinearCombinationISJ_Li1EffLNS1J_9ScaleType4KindE0ELNS_15FloatRoundStyleE2ESJ_EENS1_15EpilogueDefaultEEEEEvvEEEEvNT_6ParamsE,"",@"SHT_CUDA_INFO"
	.sectionflags	@""
	.align	4


	//----- nvinfo : EIATTR_CUDA_API_VERSION
	.align		4
        /*0000*/ 	.byte	0x04, 0x37
        /*0002*/ 	.short	(.L_18 - .L_17)
.L_17:
        /*0004*/ 	.word	0x00000082


	//----- nvinfo : EIATTR_KPARAM_INFO
	.align		4
.L_18:
        /*0008*/ 	.byte	0x04, 0x17
        /*000a*/ 	.short	(.L_20 - .L_19)
.L_19:
        /*000c*/ 	.word	0x00000000
        /*0010*/ 	.short	0x0000
        /*0012*/ 	.short	0x0070
        /*0014*/ 	.byte	0x00, 0xf0, 0x01, 0x10


	//----- nvinfo : EIATTR_SPARSE_MMA_MASK
	.align		4
.L_20:
        /*0018*/ 	.byte	0x03, 0x50
        /*001a*/ 	.short	0x0000


	//----- nvinfo : EIATTR_MAXREG_COUNT
	.align		4
        /*001c*/ 	.byte	0x03, 0x1b
        /*001e*/ 	.short	0x00a8


	//----- nvinfo : EIATTR_NUM_BARRIERS
	.align		4
        /*0020*/ 	.byte	0x02, 0x4c
        /*0022*/ 	.byte	0x01
	.zero		1


	//----- nvinfo : EIATTR_ANNOTATIONS
	.align		4
        /*0024*/ 	.byte	0x04, 0x55
        /*0026*/ 	.short	(.L_22 - .L_21)


	//   ....[0]....
.L_21:
        /*0028*/ 	.word	0x00000001
        /*002c*/ 	.byte	0x90, 0x07, 0x00, 0x00, 0x01, 0x00, 0x00, 0x00, 0x60, 0x08, 0x00, 0x00, 0x01, 0x00, 0x00, 0x00
        /* <DEDUP_REMOVED lines=1583> */
        /*632c*/ 	.byte	0xc0, 0x57, 0x02, 0x00


	//----- nvinfo : EIATTR_MERCURY_ISA_VERSION
	.align		4
.L_22:
        /*6330*/ 	.byte	0x03, 0x5f
        /*6332*/ 	.short	0x0101


	//----- nvinfo : EIATTR_INT_WARP_WIDE_INSTR_OFFSETS
	.align		4
        /*6334*/ 	.byte	0x04, 0x31
        /*6336*/ 	.short	(.L_24 - .L_23)


	//   ....[0]....
.L_23:
        /*6338*/ 	.word	0x000005b0


	//   ....[1]....
        /*633c*/ 	.word	0x000005d0


	//   ....[2]....
        /*6340*/ 	.word	0x00000730


	//----- nvinfo : EIATTR_COOP_GROUP_MASK_REGIDS
	.align		4
.L_24:
        /*6344*/ 	.byte	0x04, 0x29
        /*6346*/ 	.short	(.L_26 - .L_25)


	//   ....[0]....
.L_25:
        /*6348*/ 	.word	0xffffffff


	//   ....[1]....
        /*634c*/ 	.word	0xffffffff


	//   ....[2]....
        /*6350*/ 	.word	0xffffffff


	//   ....[3]....
        /*6354*/ 	.word	0xffffffff


	//   ....[4]....
        /*6358*/ 	.word	0xffffffff


	//   ....[5]....
        /*635c*/ 	.word	0xffffffff


	//----- nvinfo : EIATTR_COOP_GROUP_INSTR_OFFSETS
	.align		4
.L_26:
        /*6360*/ 	.byte	0x04, 0x28
        /*6362*/ 	.short	(.L_28 - .L_27)


	//   ....[0]....
.L_27:
        /*6364*/ 	.word	0x00000070


	//   ....[1]....
        /*6368*/ 	.word	0x00000080


	//   ....[2]....
        /*636c*/ 	.word	0x000001a0


	//   ....[3]....
        /*6370*/ 	.word	0x00000420


	//   ....[4]....
        /*6374*/ 	.word	0x000008a0


	//   ....[5]....
        /*6378*/ 	.word	0x000029f0


	//----- nvinfo : EIATTR_REG_RECONFIG
	.align		4
.L_28:
        /*637c*/ 	.byte	0x01, 0x54
	.zero		2


	//----- nvinfo : EIATTR_MBARRIER_INSTR_OFFSETS
	.align		4
        /*6380*/ 	.byte	0x04, 0x39
        /*6382*/ 	.short	(.L_30 - .L_29)


	//   ....[0]....
.L_29:
        /*6384*/ 	.word	0x00000320
        /*6388*/ 	.word	0x000000ff
        /*638c*/ 	.word	0x00000000
        /*6390*/ 	.short	0x0100
        /*6392*/ 	.byte	0x09
	.zero		1


	//   ....[1]....
        /*6394*/ 	.word	0x00000330
        /*6398*/ 	.word	0x000000ff
        /*639c*/ 	.word	0x00000038
        /*63a0*/ 	.short	0x0100
        /*63a2*/ 	.byte	0x09
	.zero		1


	//   ....[2]....
        /*63a4*/ 	.word	0x00000340
        /*63a8*/ 	.word	0x000000ff
        /*63ac*/ 	.word	0x00000008
        /*63b0*/ 	.short	0x0100
        /*63b2*/ 	.byte	0x09
	.zero		1


	//   ....[3]....
        /*63b4*/ 	.word	0x00000350
        /*63b8*/ 	.word	0x000000ff
        /*63bc*/ 	.word	0x00000040
        /*63c0*/ 	.short	0x0100
        /*63c2*/ 	.byte	0x09
	.zero		1


	//   ....[4]....
        /*63c4*/ 	.word	0x00000360
        /*63c8*/ 	.word	0x000000ff
        /*63cc*/ 	.word	0x00000010
        /*63d0*/ 	.short	0x0100
        /*63d2*/ 	.byte	0x09
	.zero		1


	//   ....[5]....
        /*63d4*/ 	.word	0x00000370
        /*63d8*/ 	.word	0x000000ff
        /*63dc*/ 	.word	0x00000048
        /*63e0*/ 	.short	0x0100
        /*63e2*/ 	.byte	0x09
	.zero		1


	//   ....[6]....
        /*63e4*/ 	.word	0x00000380
        /*63e8*/ 	.word	0x000000ff
        /*63ec*/ 	.word	0x00000018
        /*63f0*/ 	.short	0x0100
        /*63f2*/ 	.byte	0x09
	.zero		1


	//   ....[7]....
        /*63f4*/ 	.word	0x00000390
        /*63f8*/ 	.word	0x000000ff
        /*63fc*/ 	.word	0x00000050
        /*6400*/ 	.short	0x0100
        /*6402*/ 	.byte	0x09
	.zero		1


	//   ....[8]....
        /*6404*/ 	.word	0x000003a0
        /*6408*/ 	.word	0x000000ff
        /*640c*/ 	.word	0x00000020
        /*6410*/ 	.short	0x0100
        /*6412*/ 	.byte	0x09
	.zero		1


	//   ....[9]....
        /*6414*/ 	.word	0x000003b0
        /*6418*/ 	.word	0x000000ff
        /*641c*/ 	.word	0x00000058
        /*6420*/ 	.short	0x0100
        /*6422*/ 	.byte	0x09
	.zero		1


	//   ....[10]....
        /*6424*/ 	.word	0x000003c0
        /*6428*/ 	.word	0x000000ff
        /*642c*/ 	.word	0x00000028
        /*6430*/ 	.short	0x0100
        /*6432*/ 	.byte	0x09
	.zero		1


	//   ....[11]....
        /*6434*/ 	.word	0x000003d0
        /*6438*/ 	.word	0x000000ff
        /*643c*/ 	.word	0x00000060
        /*6440*/ 	.short	0x0100
        /*6442*/ 	.byte	0x09
	.zero		1


	//   ....[12]....
        /*6444*/ 	.word	0x000003e0
        /*6448*/ 	.word	0x000000ff
        /*644c*/ 	.word	0x00000030
        /*6450*/ 	.short	0x0100
        /*6452*/ 	.byte	0x09
	.zero		1


	//   ....[13]....
        /*6454*/ 	.word	0x000003f0
        /*6458*/ 	.word	0x000000ff
        /*645c*/ 	.word	0x00000068
        /*6460*/ 	.short	0x0100
        /*6462*/ 	.byte	0x09
	.zero		1


	//   ....[14]....
        /*6464*/ 	.word	0x000007c0
        /*6468*/ 	.word	0x000000ff
        /*646c*/ 	.word	0x00000080
        /*6470*/ 	.short	0x0100
        /*6472*/ 	.byte	0x06
	.zero		1


	//   ....[15]....
        /*6474*/ 	.word	0x00000840
        /*6478*/ 	.word	0x000000ff
        /*647c*/ 	.word	0x00000088
        /*6480*/ 	.short	0x0100
        /*6482*/ 	.byte	0x06
	.zero		1


	//   ....[16]....
        /*6484*/ 	.word	0x00002df0
        /*6488*/ 	.word	0x000000ff
        /*648c*/ 	.word	0x00000000
        /*6490*/ 	.short	0x010a
        /*6492*/ 	.byte	0x06
	.zero		1


	//   ....[17]....
        /*6494*/ 	.word	0x00002e30
        /*6498*/ 	.word	0x000000ff
        /*649c*/ 	.word	0x00000000
        /*64a0*/ 	.short	0x010a
        /*64a2*/ 	.byte	0x06
	.zero		1


	//   ....[18]....
        /*64a4*/ 	.word	0x000071a0
        /*64a8*/ 	.word	0x000000ff
        /*64ac*/ 	.word	0x00000000
        /*64b0*/ 	.short	0x010a
        /*64b2*/ 	.byte	0x10
	.zero		1


	//   ....[19]....
        /*64b4*/ 	.word	0x000071e0
        /*64b8*/ 	.word	0x000000ff
        /*64bc*/ 	.word	0x00000000
        /*64c0*/ 	.short	0x010a
        /*64c2*/ 	.byte	0x10
	.zero		1


	//   ....[20]....
        /*64c4*/ 	.word	0x0000d170
        /*64c8*/ 	.word	0x00000002
        /*64cc*/ 	.word	0x00000000
        /*64d0*/ 	.short	0x0101
        /*64d2*/ 	.byte	0x3f
	.zero		1


	//   ....[21]....
        /*64d4*/ 	.word	0x00010c80
        /*64d8*/ 	.word	0x00000000
        /*64dc*/ 	.word	0x00000000
        /*64e0*/ 	.short	0x0101
        /*64e2*/ 	.byte	0x3f
	.zero		1


	//   ....[22]....
        /*64e4*/ 	.word	0x00024800
        /*64e8*/ 	.word	0x0000000c
        /*64ec*/ 	.word	0x00000038
        /*64f0*/ 	.short	0x010a
        /*64f2*/ 	.byte	0x3f
	.zero		1


	//   ....[23]....
        /*64f4*/ 	.word	0x00024bf0
        /*64f8*/ 	.word	0x00000003
        /*64fc*/ 	.word	0x00000088
        /*6500*/ 	.short	0x0101
        /*6502*/ 	.byte	0x3f
	.zero		1


	//   ....[24]....
        /*6504*/ 	.word	0x00025350
        /*6508*/ 	.word	0x00000003
        /*650c*/ 	.word	0x00000000
        /*6510*/ 	.short	0x010a
        /*6512*/ 	.byte	0x3f
	.zero		1


	//   ....[25]....
        /*6514*/ 	.word	0x000253e0
        /*6518*/ 	.word	0x00000003
        /*651c*/ 	.word	0x00000000
        /*6520*/ 	.short	0x010a
        /*6522*/ 	.byte	0x3f
	.zero		1


	//   ....[26]....
        /*6524*/ 	.word	0x00025470
        /*6528*/ 	.word	0x00000003
        /*652c*/ 	.word	0x00000000
        /*6530*/ 	.short	0x010a
        /*6532*/ 	.byte	0x3f
	.zero		1


	//   ....[27]....
        /*6534*/ 	.word	0x00025500
        /*6538*/ 	.word	0x00000003
        /*653c*/ 	.word	0x00000000
        /*6540*/ 	.short	0x010a
        /*6542*/ 	.byte	0x3f
	.zero		1


	//   ....[28]....
        /*6544*/ 	.word	0x00025590
        /*6548*/ 	.word	0x00000003
        /*654c*/ 	.word	0x00000000
        /*6550*/ 	.short	0x010a
        /*6552*/ 	.byte	0x3f
	.zero		1


	//   ....[29]....
        /*6554*/ 	.word	0x00025620
        /*6558*/ 	.word	0x00000003
        /*655c*/ 	.word	0x00000000
        /*6560*/ 	.short	0x010a
        /*6562*/ 	.byte	0x3f
	.zero		1


	//   ....[30]....
        /*6564*/ 	.word	0x000256b0
        /*6568*/ 	.word	0x00000003
        /*656c*/ 	.word	0x00000000
        /*6570*/ 	.short	0x010a
        /*6572*/ 	.byte	0x3f
	.zero		1


	//   ....[31]....
        /*6574*/ 	.word	0x00025720
        /*6578*/ 	.word	0x00000003
        /*657c*/ 	.word	0x00000000
        /*6580*/ 	.short	0x010a
        /*6582*/ 	.byte	0x3f
	.zero		1


	//   ....[32]....
        /*6584*/ 	.word	0x00025790
        /*6588*/ 	.word	0x00000000
        /*658c*/ 	.word	0x00000000
        /*6590*/ 	.short	0x010a
        /*6592*/ 	.byte	0x3f
	.zero		1


	//   ....[33]....
        /*6594*/ 	.word	0x00025870
        /*6598*/ 	.word	0x0000000c
        /*659c*/ 	.word	0x00000038
        /*65a0*/ 	.short	0x010a
        /*65a2*/ 	.byte	0x3f
	.zero		1


	//   ....[34]....
        /*65a4*/ 	.word	0x00025940
        /*65a8*/ 	.word	0x00000003
        /*65ac*/ 	.word	0x00000000
        /*65b0*/ 	.short	0x010a
        /*65b2*/ 	.byte	0x3f
	.zero		1


	//   ....[35]....
        /*65b4*/ 	.word	0x00025990
        /*65b8*/ 	.word	0x00000003
        /*65bc*/ 	.word	0x00000000
        /*65c0*/ 	.short	0x010a
        /*65c2*/ 	.byte	0x3f
	.zero		1


	//   ....[36]....
        /*65c4*/ 	.word	0x000259e0
        /*65c8*/ 	.word	0x00000003
        /*65cc*/ 	.word	0x00000000
        /*65d0*/ 	.short	0x010a
        /*65d2*/ 	.byte	0x3f
	.zero		1


	//   ....[37]....
        /*65d4*/ 	.word	0x00025a30
        /*65d8*/ 	.word	0x00000003
        /*65dc*/ 	.word	0x00000000
        /*65e0*/ 	.short	0x010a
        /*65e2*/ 	.byte	0x3f
	.zero		1


	//   ....[38]....
        /*65e4*/ 	.word	0x00025a80
        /*65e8*/ 	.word	0x00000003
        /*65ec*/ 	.word	0x00000000
        /*65f0*/ 	.short	0x010a
        /*65f2*/ 	.byte	0x3f
	.zero		1


	//   ....[39]....
        /*65f4*/ 	.word	0x00025ad0
        /*65f8*/ 	.word	0x00000003
        /*65fc*/ 	.word	0x00000000
        /*6600*/ 	.short	0x010a
        /*6602*/ 	.byte	0x3f
	.zero		1


	//----- nvinfo : EIATTR_NUM_MBARRIERS
	.align		4
.L_30:
        /*6604*/ 	.byte	0x03, 0x38
        /*6606*/ 	.short	0x0010


	//----- nvinfo : EIATTR_EXIT_INSTR_OFFSETS
	.align		4
        /*6608*/ 	.byte	0x04, 0x1c
        /*660a*/ 	.short	(.L_32 - .L_31)


	//   ....[0]....
.L_31:
        /*660c*/ 	.word	0x00000a30


	//   ....[1]....
        /*6610*/ 	.word	0x000012d0


	//   ....[2]....
        /*6614*/ 	.word	0x00023e10


	//   ....[3]....
        /*6618*/ 	.word	0x000243b0


	//   ....[4]....
        /*661c*/ 	.word	0x00025700


	//----- nvinfo : EIATTR_MAX_THREADS
	.align		4
.L_32:
        /*6620*/ 	.byte	0x04, 0x05
        /*6622*/ 	.short	(.L_34 - .L_33)
.L_33:
        /*6624*/ 	.word	0x00000180
        /*6628*/ 	.word	0x00000001
        /*662c*/ 	.word	0x00000001


	//----- nvinfo : EIATTR_CRS_STACK_SIZE
	.align		4
.L_34:
        /*6630*/ 	.byte	0x04, 0x1e
        /*6632*/ 	.short	(.L_36 - .L_35)
.L_35:
        /*6634*/ 	.word	0x00000000


	//----- nvinfo : EIATTR_CBANK_PARAM_SIZE
	.align		4
.L_36:
        /*6638*/ 	.byte	0x03, 0x19
        /*663a*/ 	.short	0x0470


	//----- nvinfo : EIATTR_PARAM_CBANK
	.align		4
        /*663c*/ 	.byte	0x04, 0x0a
        /*663e*/ 	.short	(.L_38 - .L_37)
	.align		4
.L_37:
        /*6640*/ 	.word	index@(.nv.constant0._ZN7cutlass13device_kernelINS_4gemm6kernel13GemmUniversalIN4cute5tupleIJiiiiEEENS1_10collective13CollectiveMmaINS1_37MainloopSm90TmaGmmaWarpSpecializedFP8ILi7ENS5_IJNS4_1CILi2EEESB_NSA_ILi1EEEEEENS1_35KernelTmaWarpSpecializedCooperativeEEENS5_IJNSA_ILi256EEESG_NSA_ILi64EEEEEENS_12float_e5m2_tENS5_IJlSC_lEEESJ_SK_NS4_8TiledMMAINS4_8MMA_AtomIJNS4_4SM904GMMA31MMA_64x256x32_F32E5M2E5M2_SS_TNILNSO_7ScaleInE1ELSQ_1EEEEEENS4_6LayoutINS5_IJSB_SC_SC_EEENS5_IJSC_NSA_ILi0EEESV_EEEEENS5_IJNS4_10UnderscoreESY_SY_EEEEENS4_23SM90_TMA_LOAD_MULTICASTENS4_14ComposedLayoutINS4_7SwizzleILi2ELi4ELi3EEENS4_18smem_ptr_flag_bitsILi8EEENST_INS5_IJNSA_ILi8EEESH_EEENS5_IJSH_SC_EEEEEEEvNS4_8identityES11_S1B_vS1C_EENS_8epilogue10collective6detail29Sm90TmaWarpSpecializedAdapterINS1F_15DefaultEpilogueISJ_SK_SK_NS1E_6thread17LinearCombinationISJ_Li1EffLNS1J_9ScaleType4KindE0ELNS_15FloatRoundStyleE2ESJ_EENS1_15EpilogueDefaultEEEEEvvEEEEvNT_6ParamsE)
        /*6644*/ 	.short	0x0210
        /*6646*/ 	.short	0x0470


	//----- nvinfo : EIATTR_SW_WAR
	.align		4
.L_38:
        /*6648*/ 	.byte	0x04, 0x36
        /*664a*/ 	.short	(.L_40 - .L_39)
.L_39:
        /*664c*/ 	.word	0x00000008
.L_40:


//--------------------- .nv.callgraph             --------------------------
	.section	.nv.callgraph,"",@"SHT_CUDA_CALLGRAPH"
	.align	4
	.sectionentsize	8
	.align		4
        /*0000*/ 	.word	0x00000000
	.align		4
        /*0004*/ 	.word	0xffffffff
	.align		4
        /*0008*/ 	.word	0x00000000
	.align		4
        /*000c*/ 	.word	0xfffffffe
	.align		4
        /*0010*/ 	.word	0x00000000
	.align		4
        /*0014*/ 	.word	0xfffffffd
	.align		4
        /*0018*/ 	.word	0x00000000
	.align		4
        /*001c*/ 	.word	0xfffffffc


//--------------------- .nv.constant4             --------------------------
	.section	.nv.constant4,"a",@progbits
	.align	8
	.align		8
.nv.constant4:
        /*0000*/ 	.dword	_ZN39_INTERNAL_ee07a681_4_k_cu_e322f1d1_50704cuda3std3__45__cpo5beginE
	.align		8
        /*0008*/ 	.dword	_ZN39_INTERNAL_ee07a681_4_k_cu_e322f1d1_50704cuda3std3__45__cpo3endE
	.align		8
        /*0010*/ 	.dword	_ZN39_INTERNAL_ee07a681_4_k_cu_e322f1d1_50704cuda3std3__45__cpo6cbeginE
	.align		8
        /*0018*/ 	.dword	_ZN39_INTERNAL_ee07a681_4_k_cu_e322f1d1_50704cuda3std3__45__cpo4cendE
	.align		8
        /*0020*/ 	.dword	_ZN39_INTERNAL_ee07a681_4_k_cu_e322f1d1_50704cuda3std3__441_GLOBAL__N__ee07a681_4_k_cu_e322f1d1_50706ignoreE
	.align		8
        /*0028*/ 	.dword	_ZN39_INTERNAL_ee07a681_4_k_cu_e322f1d1_50704cuda3std3__419piecewise_constructE
	.align		8
        /*0030*/ 	.dword	_ZN39_INTERNAL_ee07a681_4_k_cu_e322f1d1_50704cuda3std3__48in_placeE
	.align		8
        /*0038*/ 	.dword	_ZN39_INTERNAL_ee07a681_4_k_cu_e322f1d1_50704cuda3std6ranges3__45__cpo4swapE
	.align		8
        /*0040*/ 	.dword	_ZN39_INTERNAL_ee07a681_4_k_cu_e322f1d1_50704cuda3std6ranges3__45__cpo9iter_moveE
	.align		8
        /*0048*/ 	.dword	_ZN39_INTERNAL_ee07a681_4_k_cu_e322f1d1_50704cute7productE
	.align		8
        /*0050*/ 	.dword	_ZN39_INTERNAL_ee07a681_4_k_cu_e322f1d1_50704cute1_E


//--------------------- .text._ZN7cutlass13device_kernelINS_4gemm6kernel13GemmUniversalIN4cute5tupleIJiiiiEEENS1_10collective13CollectiveMmaINS1_37MainloopSm90TmaGmmaWarpSpecializedFP8ILi7ENS5_IJNS4_1CILi2EEESB_NSA_ILi1EEEEEENS1_35KernelTmaWarpSpecializedCooperativeEEENS5_IJNSA_ILi256EEESG_NSA_ILi64EEEEEENS_12float_e5m2_tENS5_IJlSC_lEEESJ_SK_NS4_8TiledMMAINS4_8MMA_AtomIJNS4_4SM904GMMA31MMA_64x256x32_F32E5M2E5M2_SS_TNILNSO_7ScaleInE1ELSQ_1EEEEEENS4_6LayoutINS5_IJSB_SC_SC_EEENS5_IJSC_NSA_ILi0EEESV_EEEEENS5_IJNS4_10UnderscoreESY_SY_EEEEENS4_23SM90_TMA_LOAD_MULTICASTENS4_14ComposedLayoutINS4_7SwizzleILi2ELi4ELi3EEENS4_18smem_ptr_flag_bitsILi8EEENST_INS5_IJNSA_ILi8EEESH_EEENS5_IJSH_SC_EEEEEEEvNS4_8identityES11_S1B_vS1C_EENS_8epilogue10collective6detail29Sm90TmaWarpSpecializedAdapterINS1F_15DefaultEpilogueISJ_SK_SK_NS1E_6thread17LinearCombinationISJ_Li1EffLNS1J_9ScaleType4KindE0ELNS_15FloatRoundStyleE2ESJ_EENS1_15EpilogueDefaultEEEEEvvEEEEvNT_6ParamsE --------------------------
	.section	.text._ZN7cutlass13device_kernelINS_4gemm6kernel13GemmUniversalIN4cute5tupleIJiiiiEEENS1_10collective13CollectiveMmaINS1_37MainloopSm90TmaGmmaWarpSpecializedFP8ILi7ENS5_IJNS4_1CILi2EEESB_NSA_ILi1EEEEEENS1_35KernelTmaWarpSpecializedCooperativeEEENS5_IJNSA_ILi256EEESG_NSA_ILi64EEEEEENS_12float_e5m2_tENS5_IJlSC_lEEESJ_SK_NS4_8TiledMMAINS4_8MMA_AtomIJNS4_4SM904GMMA31MMA_64x256x32_F32E5M2E5M2_SS_TNILNSO_7ScaleInE1ELSQ_1EEEEEENS4_6LayoutINS5_IJSB_SC_SC_EEENS5_IJSC_NSA_ILi0EEESV_EEEEENS5_IJNS4_10UnderscoreESY_SY_EEEEENS4_23SM90_TMA_LOAD_MULTICASTENS4_14ComposedLayoutINS4_7SwizzleILi2ELi4ELi3EEENS4_18smem_ptr_flag_bitsILi8EEENST_INS5_IJNSA_ILi8EEESH_EEENS5_IJSH_SC_EEEEEEEvNS4_8identityES11_S1B_vS1C_EENS_8epilogue10collective6detail29Sm90TmaWarpSpecializedAdapterINS1F_15DefaultEpilogueISJ_SK_SK_NS1E_6thread17LinearCombinationISJ_Li1EffLNS1J_9ScaleType4KindE0ELNS_15FloatRoundStyleE2ESJ_EENS1_15EpilogueDefaultEEEEEvvEEEEvNT_6ParamsE,"ax",@progbits
	.align	128
.text._ZN7cutlass13device_kernelINS_4gemm6kernel13GemmUniversalIN4cute5tupleIJiiiiEEENS1_10collective13CollectiveMmaINS1_37MainloopSm90TmaGmmaWarpSpecializedFP8ILi7ENS5_IJNS4_1CILi2EEESB_NSA_ILi1EEEEEENS1_35KernelTmaWarpSpecializedCooperativeEEENS5_IJNSA_ILi256EEESG_NSA_ILi64EEEEEENS_12float_e5m2_tENS5_IJlSC_lEEESJ_SK_NS4_8TiledMMAINS4_8MMA_AtomIJNS4_4SM904GMMA31MMA_64x256x32_F32E5M2E5M2_SS_TNILNSO_7ScaleInE1ELSQ_1EEEEEENS4_6LayoutINS5_IJSB_SC_SC_EEENS5_IJSC_NSA_ILi0EEESV_EEEEENS5_IJNS4_10UnderscoreESY_SY_EEEEENS4_23SM90_TMA_LOAD_MULTICASTENS4_14ComposedLayoutINS4_7SwizzleILi2ELi4ELi3EEENS4_18smem_ptr_flag_bitsILi8EEENST_INS5_IJNSA_ILi8EEESH_EEENS5_IJSH_SC_EEEEEEEvNS4_8identityES11_S1B_vS1C_EENS_8epilogue10collective6detail29Sm90TmaWarpSpecializedAdapterINS1F_15DefaultEpilogueISJ_SK_SK_NS1E_6thread17LinearCombinationISJ_Li1EffLNS1J_9ScaleType4KindE0ELNS_15FloatRoundStyleE2ESJ_EENS1_15EpilogueDefaultEEEEEvvEEEEvNT_6ParamsE:
        .type           _ZN7cutlass13device_kernelINS_4gemm6kernel13GemmUniversalIN4cute5tupleIJiiiiEEENS1_10collective13CollectiveMmaINS1_37MainloopSm90TmaGmmaWarpSpecializedFP8ILi7ENS5_IJNS4_1CILi2EEESB_NSA_ILi1EEEEEENS1_35KernelTmaWarpSpecializedCooperativeEEENS5_IJNSA_ILi256EEESG_NSA_ILi64EEEEEENS_12float_e5m2_tENS5_IJlSC_lEEESJ_SK_NS4_8TiledMMAINS4_8MMA_AtomIJNS4_4SM904GMMA31MMA_64x256x32_F32E5M2E5M2_SS_TNILNSO_7ScaleInE1ELSQ_1EEEEEENS4_6LayoutINS5_IJSB_SC_SC_EEENS5_IJSC_NSA_ILi0EEESV_EEEEENS5_IJNS4_10UnderscoreESY_SY_EEEEENS4_23SM90_TMA_LOAD_MULTICASTENS4_14ComposedLayoutINS4_7SwizzleILi2ELi4ELi3EEENS4_18smem_ptr_flag_bitsILi8EEENST_INS5_IJNSA_ILi8EEESH_EEENS5_IJSH_SC_EEEEEEEvNS4_8identityES11_S1B_vS1C_EENS_8epilogue10collective6detail29Sm90TmaWarpSpecializedAdapterINS1F_15DefaultEpilogueISJ_SK_SK_NS1E_6thread17LinearCombinationISJ_Li1EffLNS1J_9ScaleType4KindE0ELNS_15FloatRoundStyleE2ESJ_EENS1_15EpilogueDefaultEEEEEvvEEEEvNT_6ParamsE,@function
        .size           _ZN7cutlass13device_kernelINS_4gemm6kernel13GemmUniversalIN4cute5tupleIJiiiiEEENS1_10collective13CollectiveMmaINS1_37MainloopSm90TmaGmmaWarpSpecializedFP8ILi7ENS5_IJNS4_1CILi2EEESB_NSA_ILi1EEEEEENS1_35KernelTmaWarpSpecializedCooperativeEEENS5_IJNSA_ILi256EEESG_NSA_ILi64EEEEEENS_12float_e5m2_tENS5_IJlSC_lEEESJ_SK_NS4_8TiledMMAINS4_8MMA_AtomIJNS4_4SM904GMMA31MMA_64x256x32_F32E5M2E5M2_SS_TNILNSO_7ScaleInE1ELSQ_1EEEEEENS4_6LayoutINS5_IJSB_SC_SC_EEENS5_IJSC_NSA_ILi0EEESV_EEEEENS5_IJNS4_10UnderscoreESY_SY_EEEEENS4_23SM90_TMA_LOAD_MULTICASTENS4_14ComposedLayoutINS4_7SwizzleILi2ELi4ELi3EEENS4_18smem_ptr_flag_bitsILi8EEENST_INS5_IJNSA_ILi8EEESH_EEENS5_IJSH_SC_EEEEEEEvNS4_8identityES11_S1B_vS1C_EENS_8epilogue10collective6detail29Sm90TmaWarpSpecializedAdapterINS1F_15DefaultEpilogueISJ_SK_SK_NS1E_6thread17LinearCombinationISJ_Li1EffLNS1J_9ScaleType4KindE0ELNS_15FloatRoundStyleE2ESJ_EENS1_15EpilogueDefaultEEEEEvvEEEEvNT_6ParamsE,(.L_x_596 - _ZN7cutlass13device_kernelINS_4gemm6kernel13GemmUniversalIN4cute5tupleIJiiiiEEENS1_10collective13CollectiveMmaINS1_37MainloopSm90TmaGmmaWarpSpecializedFP8ILi7ENS5_IJNS4_1CILi2EEESB_NSA_ILi1EEEEEENS1_35KernelTmaWarpSpecializedCooperativeEEENS5_IJNSA_ILi256EEESG_NSA_ILi64EEEEEENS_12float_e5m2_tENS5_IJlSC_lEEESJ_SK_NS4_8TiledMMAINS4_8MMA_AtomIJNS4_4SM904GMMA31MMA_64x256x32_F32E5M2E5M2_SS_TNILNSO_7ScaleInE1ELSQ_1EEEEEENS4_6LayoutINS5_IJSB_SC_SC_EEENS5_IJSC_NSA_ILi0EEESV_EEEEENS5_IJNS4_10UnderscoreESY_SY_EEEEENS4_23SM90_TMA_LOAD_MULTICASTENS4_14ComposedLayoutINS4_7SwizzleILi2ELi4ELi3EEENS4_18smem_ptr_flag_bitsILi8EEENST_INS5_IJNSA_ILi8EEESH_EEENS5_IJSH_SC_EEEEEEEvNS4_8identityES11_S1B_vS1C_EENS_8epilogue10collective6detail29Sm90TmaWarpSpecializedAdapterINS1F_15DefaultEpilogueISJ_SK_SK_NS1E_6thread17LinearCombinationISJ_Li1EffLNS1J_9ScaleType4KindE0ELNS_15FloatRoundStyleE2ESJ_EENS1_15EpilogueDefaultEEEEEvvEEEEvNT_6ParamsE)
        .other          _ZN7cutlass13device_kernelINS_4gemm6kernel13GemmUniversalIN4cute5tupleIJiiiiEEENS1_10collective13CollectiveMmaINS1_37MainloopSm90TmaGmmaWarpSpecializedFP8ILi7ENS5_IJNS4_1CILi2EEESB_NSA_ILi1EEEEEENS1_35KernelTmaWarpSpecializedCooperativeEEENS5_IJNSA_ILi256EEESG_NSA_ILi64EEEEEENS_12float_e5m2_tENS5_IJlSC_lEEESJ_SK_NS4_8TiledMMAINS4_8MMA_AtomIJNS4_4SM904GMMA31MMA_64x256x32_F32E5M2E5M2_SS_TNILNSO_7ScaleInE1ELSQ_1EEEEEENS4_6LayoutINS5_IJSB_SC_SC_EEENS5_IJSC_NSA_ILi0EEESV_EEEEENS5_IJNS4_10UnderscoreESY_SY_EEEEENS4_23SM90_TMA_LOAD_MULTICASTENS4_14ComposedLayoutINS4_7SwizzleILi2ELi4ELi3EEENS4_18smem_ptr_flag_bitsILi8EEENST_INS5_IJNSA_ILi8EEESH_EEENS5_IJSH_SC_EEEEEEEvNS4_8identityES11_S1B_vS1C_EENS_8epilogue10collective6detail29Sm90TmaWarpSpecializedAdapterINS1F_15DefaultEpilogueISJ_SK_SK_NS1E_6thread17LinearCombinationISJ_Li1EffLNS1J_9ScaleType4KindE0ELNS_15FloatRoundStyleE2ESJ_EENS1_15EpilogueDefaultEEEEEvvEEEEvNT_6ParamsE,@"STO_CUDA_ENTRY STV_DEFAULT"
_ZN7cutlass13device_kernelINS_4gemm6kernel13GemmUniversalIN4cute5tupleIJiiiiEEENS1_10collective13CollectiveMmaINS1_37MainloopSm90TmaGmmaWarpSpecializedFP8ILi7ENS5_IJNS4_1CILi2EEESB_NSA_ILi1EEEEEENS1_35KernelTmaWarpSpecializedCooperativeEEENS5_IJNSA_ILi256EEESG_NSA_ILi64EEEEEENS_12float_e5m2_tENS5_IJlSC_lEEESJ_SK_NS4_8TiledMMAINS4_8MMA_AtomIJNS4_4SM904GMMA31MMA_64x256x32_F32E5M2E5M2_SS_TNILNSO_7ScaleInE1ELSQ_1EEEEEENS4_6LayoutINS5_IJSB_SC_SC_EEENS5_IJSC_NSA_ILi0EEESV_EEEEENS5_IJNS4_10UnderscoreESY_SY_EEEEENS4_23SM90_TMA_LOAD_MULTICASTENS4_14ComposedLayoutINS4_7SwizzleILi2ELi4ELi3EEENS4_18smem_ptr_flag_bitsILi8EEENST_INS5_IJNSA_ILi8EEESH_EEENS5_IJSH_SC_EEEEEEEvNS4_8identityES11_S1B_vS1C_EENS_8epilogue10collective6detail29Sm90TmaWarpSpecializedAdapterINS1F_15DefaultEpilogueISJ_SK_SK_NS1E_6thread17LinearCombinationISJ_Li1EffLNS1J_9ScaleType4KindE0ELNS_15FloatRoundStyleE2ESJ_EENS1_15EpilogueDefaultEEEEEvvEEEEvNT_6ParamsE:
[----:B------:R-:W0:Y:S02]  /*0000*/  LDC R1, c[0x0][0x28] ;  /* 0x00000a00ff017b82 */ /* 0x000e240000000800 */
[----:B0-----:R-:W-:Y:S01]  /*0010*/  VIADD R1, R1, 0xfffff788 ;  /* 0xfffff78801017836 */ /* 0x001fe20000000000 */
[----:B------:R-:W0:Y:S01]  /*0020*/  S2R R4, SR_TID.X ;  /* 0x0000000000047919 */ /* 0x000e220000002100 */
[----:B------:R-:W-:Y:S01]  /*0030*/  ELECT P0, URZ, PT ;  /* 0x00000000003f782f */ /* 0x000fe20003800000 */
[----:B------:R-:W-:Y:S01]  /*0040*/  BSSY B0, `(.L_x_0) ;  /* 0x0000015000007945 */ /* 0x000fe20003800000 */
[--C-:B0-----:R-:W-:Y:S02]  /*0050*/  SHF.R.U32.HI R0, RZ, 0x5, R4.reuse ;  /* 0x00000005ff007819 */ /* 0x101fe40000011604 */
[----:B------:R-:W-:-:S03]  /*0060*/  SHF.R.U32.HI R2, RZ, 0x7, R4 ;  /* 0x00000007ff027819 */ /* 0x000fc60000011604 */
[----:B------:R-:W0:Y:S04]  /*0070*/  SHFL.IDX PT, R3, R0, RZ, 0x1f ;  /* 0x00001fff00037589 */ /* 0x000e2800000e0000 */
[----:B------:R-:W1:Y:S01]  /*0080*/  SHFL.IDX PT, R2, R2, RZ, 0x1f ;  /* 0x00001fff02027589 */ /* 0x000e6200000e0000 */
[----:B0-----:R-:W-:Y:S02]  /*0090*/  R2UR UR4, R3 ;  /* 0x00000000030472ca */ /* 0x001fe400000e0000 */
[----:B-1----:R-:W-:-:S11]  /*00a0*/  R2UR UR6, R2 ;  /* 0x00000000020672ca */ /* 0x002fd600000e0000 */
[----:B------:R-:W-:Y:S02]  /*00b0*/  USHF.R.S32.HI UR5, URZ, 0x1f, UR4 ;  /* 0x0000001f3f057899 */ /* 0x000fe40008011404 */
[----:B------:R-:W-:Y:S02]  /*00c0*/  ISETP.NE.OR P0, PT, RZ, UR4, !P0 ;  /* 0x00000004ff007c0c */ /* 0x000fe4000c705670 */
[----:B------:R-:W-:-:S04]  /*00d0*/  ULEA.HI UR5, UR5, UR4, URZ, 0x2 ;  /* 0x0000000405057291 */ /* 0x000fc8000f8f103f */
[----:B------:R-:W-:-:S04]  /*00e0*/  ULOP3.LUT UR5, UR5, 0xfffffffc, URZ, 0xc0, !UPT ;  /* 0xfffffffc05057892 */ /* 0x000fc8000f8ec03f */
[----:B------:R-:W-:-:S03]  /*00f0*/  UIADD3 UR8, UR4, -UR5, URZ ;  /* 0x8000000504087290 */ /* 0x000fc6000fffe03f */
[----:B------:R-:W-:Y:S09]  /*0100*/  @P0 BRA `(.L_x_1) ;  /* 0x0000000000200947 */ /* 0x000ff20003800000 */
[----:B------:R-:W-:Y:S02]  /*0110*/  ULDC.64 UR4, c[0x0][0x198] ;  /* 0x0000660000047ab9 */ /* 0x000fe40000000a00 */
[----:B------:R-:W-:Y:S02]  /*0120*/  UIADD3 UR10, UP0, UR4, 0xf0, URZ ;  /* 0x000000f0040a7890 */ /* 0x000fe4000ff1e03f */
[----:B------:R-:W-:Y:S02]  /*0130*/  UIADD3 UR4, UP1, UR4, 0x1f0, URZ ;  /* 0x000001f004047890 */ /* 0x000fe4000ff3e03f */
[----:B------:R-:W-:Y:S02]  /*0140*/  UIADD3.X UR11, URZ, UR5, URZ, UP0, !UPT ;  /* 0x000000053f0b7290 */ /* 0x000fe400087fe43f */
[----:B------:R-:W-:-:S07]  /*0150*/  UIADD3.X UR5, URZ, UR5, URZ, UP1, !UPT ;  /* 0x000000053f057290 */ /* 0x000fce0008ffe43f */
[----:B------:R0:W-:Y:S02]  /*0160*/  UTMACCTL.PF [UR10] ;  /* 0x000000000a0079b9 */ /* 0x0001e40008040000 */
[----:B------:R0:W-:Y:S02]  /*0170*/  UTMACCTL.PF [UR4] ;  /* 0x00000000040079b9 */ /* 0x0001e40008040000 */
[----:B0-----:R-:W-:Y:S01]  /*0180*/  NOP ;  /* 0x0000000000007918 */ /* 0x001fe20000000000 */
.L_x_1:
[----:B------:R-:W-:Y:S05]  /*0190*/  BSYNC B0 ;  /* 0x0000000000007941 */ /* 0x000fea0003800000 */
.L_x_0:
[----:B------:R-:W0:Y:S01]  /*01a0*/  SHFL.IDX PT, R3, R0, RZ, 0x1f ;  /* 0x00001fff00037589 */ /* 0x000e2200000e0000 */
[----:B------:R-:W-:Y:S01]  /*01b0*/  UISETP.NE.AND UP0, UPT, UR8, 0x3, UPT ;  /* 0x000000030800788c */ /* 0x000fe2000bf05270 */
[----:B------:R-:W-:Y:S01]  /*01c0*/  ISETP.NE.AND P1, PT, RZ, UR6, PT ;  /* 0x00000006ff007c0c */ /* 0x000fe2000bf25270 */
[----:B------:R-:W-:Y:S02]  /*01d0*/  UIADD3 UR10, UR6, -0x1, URZ ;  /* 0xffffffff060a7890 */ /* 0x000fe4000fffe03f */
[----:B------:R-:W-:Y:S02]  /*01e0*/  UISETP.EQ.OR UP0, UPT, UR8, URZ, !UP0 ;  /* 0x0000003f0800728c */ /* 0x000fe4000c702670 */
[----:B------:R-:W-:Y:S02]  /*01f0*/  UISETP.GE.U32.AND UP1, UPT, UR10, 0x2, UPT ;  /* 0x000000020a00788c */ /* 0x000fe4000bf26070 */
[----:B------:R-:W-:-:S04]  /*0200*/  UISETP.EQ.AND UP0, UPT, UR6, URZ, UP0 ;  /* 0x0000003f0600728c */ /* 0x000fc80008702270 */
[----:B------:R-:W-:-:S04]  /*0210*/  USEL UR13, URZ, 0x1, !UP0 ;  /* 0x000000013f0d7887 */ /* 0x000fc8000c000000 */
[----:B------:R-:W-:Y:S01]  /*0220*/  USEL UR13, UR13, 0x2, UP1 ;  /* 0x000000020d0d7887 */ /* 0x000fe20008800000 */
[----:B0-----:R-:W-:-:S13]  /*0230*/  ISETP.NE.AND P0, PT, R3, RZ, PT ;  /* 0x000000ff0300720c */ /* 0x001fda0003f05270 */
[----:B------:R-:W-:Y:S05]  /*0240*/  @P0 BRA `(.L_x_2) ;  /* 0x0000000000700947 */ /* 0x000fea0003800000 */
[----:B------:R-:W0:Y:S01]  /*0250*/  S2UR UR9, SR_CgaCtaId ;  /* 0x00000000000979c3 */ /* 0x000e220000008800 */
[----:B------:R-:W-:Y:S01]  /*0260*/  UMOV UR4, 0x400 ;  /* 0x0000040000047882 */ /* 0x000fe20000000000 */
[----:B------:R-:W-:Y:S01]  /*0270*/  UMOV UR5, 0x1 ;  /* 0x0000000100057882 */ /* 0x000fe20000000000 */
[----:B------:R-:W-:Y:S01]  /*0280*/  UMOV UR6, 0x6 ;  /* 0x0000000600067882 */ /* 0x000fe20000000000 */
[----:B------:R-:W-:Y:S01]  /*0290*/  ELECT P0, URZ, PT ;  /* 0x00000000003f782f */ /* 0x000fe20003800000 */
[----:B------:R-:W-:-:S04]  /*02a0*/  UIADD3 UR6, -UR6, 0x100000, URZ ;  /* 0x0010000006067890 */ /* 0x000fc8000fffe13f */
[----:B------:R-:W-:Y:S02]  /*02b0*/  USHF.L.U32 UR7, UR6, 0xb, URZ ;  /* 0x0000000b06077899 */ /* 0x000fe4000800063f */
[----:B------:R-:W-:Y:S02]  /*02c0*/  USHF.L.U32 UR6, UR6, 0x1, URZ ;  /* 0x0000000106067899 */ /* 0x000fe4000800063f */
[----:B0-----:R-:W-:Y:S02]  /*02d0*/  ULEA UR9, UR9, UR4, 0x18 ;  /* 0x0000000409097291 */ /* 0x001fe4000f8ec03f */
[----:B------:R-:W-:-:S04]  /*02e0*/  UIADD3 UR4, -UR5, 0x100000, URZ ;  /* 0x0010000005047890 */ /* 0x000fc8000fffe13f */
[----:B------:R-:W-:Y:S02]  /*02f0*/  USHF.L.U32 UR5, UR4, 0xb, URZ ;  /* 0x0000000b04057899 */ /* 0x000fe4000800063f */
[----:B------:R-:W-:Y:S01]  /*0300*/  USHF.L.U32 UR4, UR4, 0x1, URZ ;  /* 0x0000000104047899 */ /* 0x000fe2000800063f */
[----:B------:R-:W0:Y:S11]  /*0310*/  FENCE.VIEW.ASYNC.S ;  /* 0x00000000000073c6 */ /* 0x000e360000000000 */
[----:B0-----:R0:W1:Y:S01]  /*0320*/  SYNCS.EXCH.64 URZ, [UR9], UR4 ;  /* 0x00000004093f75b2 */ /* 0x0010620008000100 */
[----:B------:R0:W2:Y:S01]  /*0330*/  SYNCS.EXCH.64 URZ, [UR9+0x38], UR6 ;  /* 0x00003806093f75b2 */ /* 0x0000a20008000100 */
[----:B------:R0:W3:Y:S01]  /*0340*/  SYNCS.EXCH.64 URZ, [UR9+0x8], UR4 ;  /* 0x00000804093f75b2 */ /* 0x0000e20008000100 */
[----:B------:R0:W4:Y:S01]  /*0350*/  SYNCS.EXCH.64 URZ, [UR9+0x40], UR6 ;  /* 0x00004006093f75b2 */ /* 0x0001220008000100 */
[----:B------:R0:W0:Y:S01]  /*0360*/  SYNCS.EXCH.64 URZ, [UR9+0x10], UR4 ;  /* 0x00001004093f75b2 */ /* 0x0000220008000100 */
        /* <DEDUP_REMOVED lines=9> */
[----:B------:R-:W-:Y:S01]  /*0400*/  NOP ;  /* 0x0000000000007918 */ /* 0x000fe20000000000 */
.L_x_2:
[----:B------:R-:W-:Y:S01]  /*0410*/  SHF.R.S32.HI R2, RZ, 0x1f, R4 ;  /* 0x0000001fff027819 */ /* 0x000fe20000011404 */
[----:B------:R-:W5:Y:S01]  /*0420*/  SHFL.IDX PT, R0, R0, RZ, 0x1f ;  /* 0x00001fff00007589 */ /* 0x000f6200000e0000 */
[----:B0-----:R-:W0:Y:S01]  /*0430*/  S2UR UR9, SR_CTAID.X ;  /* 0x00000000000979c3 */ /* 0x001e220000002500 */
[----:B------:R-:W-:Y:S02]  /*0440*/  ELECT P0, URZ, PT ;  /* 0x00000000003f782f */ /* 0x000fe40003800000 */
[----:B------:R-:W-:Y:S01]  /*0450*/  LEA.HI R2, R2, R4, RZ, 0x7 ;  /* 0x0000000402027211 */ /* 0x000fe200078f38ff */
[----:B------:R-:W-:Y:S01]  /*0460*/  ULDC UR4, c[0x0][0x150] ;  /* 0x0000540000047ab9 */ /* 0x000fe20000000800 */
[----:B------:R-:W-:Y:S01]  /*0470*/  SHF.R.S32.HI R6, RZ, 0x1f, R3 ;  /* 0x0000001fff067819 */ /* 0x000fe20000011403 */
[----:B------:R-:W-:Y:S01]  /*0480*/  NOP ;  /* 0x0000000000007918 */ /* 0x000fe20000000000 */
[----:B------:R-:W-:Y:S01]  /*0490*/  LOP3.LUT R2, R2, 0xffffff80, RZ, 0xc0, !PT ;  /* 0xffffff8002027812 */ /* 0x000fe200078ec0ff */
[----:B------:R-:W-:Y:S01]  /*04a0*/  NOP ;  /* 0x0000000000007918 */ /* 0x000fe20000000000 */
[----:B------:R-:W-:Y:S01]  /*04b0*/  LEA.HI R6, R6, R3, RZ, 0x2 ;  /* 0x0000000306067211 */ /* 0x000fe200078f10ff */
[----:B------:R-:W1:Y:S02]  /*04c0*/  LDC R8, c[0x0][0x144] ;  /* 0x00005100ff087b82 */ /* 0x000e640000000800 */
[----:B------:R-:W-:Y:S01]  /*04d0*/  IMAD.IADD R4, R4, 0x1, -R2 ;  /* 0x0000000104047824 */ /* 0x000fe200078e0a02 */
[----:B------:R-:W-:Y:S01]  /*04e0*/  LOP3.LUT R6, R6, 0x3ffffffc, RZ, 0xc0, !PT ;  /* 0x3ffffffc06067812 */ /* 0x000fe200078ec0ff */
[----:B------:R-:W2:Y:S03]  /*04f0*/  S2R R2, SR_CTAID.Y ;  /* 0x0000000000027919 */ /* 0x000ea60000002600 */
[----:B------:R-:W-:Y:S01]  /*0500*/  SHF.R.S32.HI R5, RZ, 0x1f, R4 ;  /* 0x0000001fff057819 */ /* 0x000fe20000011404 */
[----:B------:R-:W-:Y:S01]  /*0510*/  IMAD.IADD R6, R3, 0x1, -R6 ;  /* 0x0000000103067824 */ /* 0x000fe200078e0a06 */
[----:B------:R-:W3:Y:S02]  /*0520*/  LDC R13, c[0x0][0x148] ;  /* 0x00005200ff0d7b82 */ /* 0x000ee40000000800 */
[----:B------:R-:W-:-:S02]  /*0530*/  LEA.HI R5, R5, R4, RZ, 0x3 ;  /* 0x0000000405057211 */ /* 0x000fc400078f18ff */
[----:B-----5:R-:W-:Y:S02]  /*0540*/  ISETP.NE.OR P0, PT, R0, RZ, !P0 ;  /* 0x000000ff0000720c */ /* 0x020fe40004705670 */
[--C-:B------:R-:W-:Y:S02]  /*0550*/  SHF.R.S32.HI R0, RZ, 0x3, R5.reuse ;  /* 0x00000003ff007819 */ /* 0x100fe40000011405 */
[----:B------:R-:W-:Y:S02]  /*0560*/  SHF.R.S32.HI R5, RZ, 0x1f, R5 ;  /* 0x0000001fff057819 */ /* 0x000fe40000011405 */
[----:B0-----:R-:W-:Y:S02]  /*0570*/  I2FP.F32.U32 R7, UR9 ;  /* 0x0000000900077c45 */ /* 0x001fe40008201000 */
[----:B------:R-:W-:-:S03]  /*0580*/  LEA.HI R5, R5, R0, RZ, 0x2 ;  /* 0x0000000005057211 */ /* 0x000fc600078f10ff */
[----:B------:R-:W-:Y:S01]  /*0590*/  FMUL R7, R7, UR4 ;  /* 0x0000000407077c20 */ /* 0x000fe20008400000 */
[----:B------:R-:W-:Y:S01]  /*05a0*/  LOP3.LUT R5, R5, 0xfffffffc, RZ, 0xc0, !PT ;  /* 0xfffffffc05057812 */ /* 0x000fe200078ec0ff */
[----:B------:R-:W-:Y:S01]  /*05b0*/  VOTEU.ALL UP0, P0 ;  /* 0x00000000003f7886 */ /* 0x000fe20000000000 */
[----:B------:R-:W-:Y:S01]  /*05c0*/  ULDC UR4, c[0x0][0x154] ;  /* 0x0000550000047ab9 */ /* 0x000fe20000000800 */
[----:B------:R-:W-:Y:S02]  /*05d0*/  VOTEU.ALL UP1, P0 ;  /* 0x00000000003f7886 */ /* 0x000fe40000020000 */
[----:B------:R-:W0:Y:S01]  /*05e0*/  F2I.U32.TRUNC.NTZ R7, R7 ;  /* 0x0000000700077305 */ /* 0x000e22000020f000 */
[----:B------:R-:W-:Y:S01]  /*05f0*/  IMAD.IADD R5, R0, 0x1, -R5 ;  /* 0x0000000100057824 */ /* 0x000fe200078e0a05 */
[----:B------:R-:W5:Y:S01]  /*0600*/  @!UP0 S2UR UR7, SR_CgaCtaId ;  /* 0x00000000000789c3 */ /* 0x000f620000008800 */
[----:B------:R-:W-:Y:S02]  /*0610*/  @!UP0 UMOV UR6, 0x400 ;  /* 0x0000040000068882 */ /* 0x000fe40000000000 */
[----:B------:R-:W-:Y:S01]  /*0620*/  IMAD R5, R6, 0x4, R5 ;  /* 0x0000000406057824 */ /* 0x000fe200078e0205 */
[----:B--2---:R-:W-:-:S04]  /*0630*/  I2FP.F32.U32 R6, R2 ;  /* 0x0000000200067245 */ /* 0x004fc80000201000 */
[----:B------:R-:W-:Y:S01]  /*0640*/  LEA.HI R0, R5, R5, RZ, 0x1 ;  /* 0x0000000505007211 */ /* 0x000fe200078f08ff */
[----:B------:R-:W-:Y:S01]  /*0650*/  FMUL R6, R6, UR4 ;  /* 0x0000000406067c20 */ /* 0x000fe20008400000 */
[----:B------:R-:W-:Y:S02]  /*0660*/  UMOV UR4, 0x20 ;  /* 0x0000002000047882 */ /* 0x000fe40000000000 */
[----:B------:R-:W-:Y:S01]  /*0670*/  LOP3.LUT R0, R0, 0xfffffffe, RZ, 0xc0, !PT ;  /* 0xfffffffe00007812 */ /* 0x000fe200078ec0ff */
[----:B0-----:R-:W-:Y:S01]  /*0680*/  IMAD.MOV R11, RZ, RZ, -R7 ;  /* 0x000000ffff0b7224 */ /* 0x001fe200078e0a07 */
[----:B------:R-:W-:-:S04]  /*0690*/  @!UP0 UIADD3 UR4, -UR4, 0x100000, URZ ;  /* 0x0010000004048890 */ /* 0x000fc8000fffe13f */
[----:B------:R-:W-:Y:S02]  /*06a0*/  @!UP0 USHF.L.U32 UR5, UR4, 0xb, URZ ;  /* 0x0000000b04058899 */ /* 0x000fe4000800063f */
[----:B------:R-:W-:Y:S01]  /*06b0*/  @!UP0 USHF.L.U32 UR4, UR4, 0x1, URZ ;  /* 0x0000000104048899 */ /* 0x000fe2000800063f */
[----:B------:R-:W0:Y:S01]  /*06c0*/  F2I.U32.TRUNC.NTZ R6, R6 ;  /* 0x0000000600067305 */ /* 0x000e22000020f000 */
[----:B------:R-:W2:Y:S01]  /*06d0*/  LDC R7, c[0x0][0x140] ;  /* 0x00005000ff077b82 */ /* 0x000ea20000000800 */
[----:B-1----:R-:W-:Y:S02]  /*06e0*/  IMAD R11, R8, R11, UR9 ;  /* 0x00000009080b7e24 */ /* 0x002fe4000f8e020b */
[----:B------:R-:W-:-:S05]  /*06f0*/  IMAD.IADD R0, R5, 0x1, -R0 ;  /* 0x0000000105007824 */ /* 0x000fca00078e0a00 */
[----:B------:R-:W-:Y:S01]  /*0700*/  ISETP.NE.AND P2, PT, R0, R11, PT ;  /* 0x0000000b0000720c */ /* 0x000fe20003f45270 */
[C---:B------:R-:W-:Y:S01]  /*0710*/  IMAD.SHL.U32 R0, R5.reuse, 0x4, RZ ;  /* 0x0000000405007824 */ /* 0x040fe200078e00ff */
[----:B-----5:R-:W-:Y:S01]  /*0720*/  @!UP0 ULEA UR6, UR7, UR6, 0x18 ;  /* 0x0000000607068291 */ /* 0x020fe2000f8ec03f */
[----:B------:R-:W-:Y:S01]  /*0730*/  VOTEU.ALL UP0, P0 ;  /* 0x00000000003f7886 */ /* 0x000fe20000000000 */
[----:B------:R-:W-:Y:S01]  /*0740*/  LOP3.LUT P0, RZ, R4, 0x7, RZ, 0xc0, !PT ;  /* 0x0000000704ff7812 */ /* 0x000fe2000780c0ff */
[----:B0-----:R-:W-:Y:S01]  /*0750*/  IMAD.MOV R12, RZ, RZ, -R6 ;  /* 0x000000ffff0c7224 */ /* 0x001fe200078e0a06 */
[----:B------:R-:W-:-:S03]  /*0760*/  LOP3.LUT R9, R5, 0xc, R0, 0x78, !PT ;  /* 0x0000000c05097812 */ /* 0x000fc600078e7800 */
[----:B---3--:R-:W-:Y:S01]  /*0770*/  IMAD R5, R13, R12, R2 ;  /* 0x0000000c0d057224 */ /* 0x008fe200078e0202 */
[C---:B------:R-:W-:Y:S01]  /*0780*/  ISETP.LT.U32.AND P0, PT, R9.reuse, 0x4, !P0 ;  /* 0x000000040900780c */ /* 0x040fe20004701070 */
[----:B------:R0:W-:Y:S02]  /*0790*/  STL [R1+0x458], R9 ;  /* 0x0004580901007387 */ /* 0x0001e40000100800 */
[----:B------:R-:W-:Y:S02]  /*07a0*/  @P2 LEA.HI R0, R9, R9, RZ, 0x1 ;  /* 0x0000000909002211 */ /* 0x000fe400078f08ff */
[----:B------:R-:W1:Y:S02]  /*07b0*/  FENCE.VIEW.ASYNC.S ;  /* 0x00000000000073c6 */ /* 0x000e640000000000 */
[----:B-1----:R0:W1:Y:S01]  /*07c0*/  @!UP0 SYNCS.EXCH.64 URZ, [UR6+0x80], UR4 ;  /* 0x00008004063f85b2 */ /* 0x0020620008000100 */
[----:B--2---:R-:W-:Y:S02]  /*07d0*/  ISETP.EQ.U32.AND P5, PT, R7, 0x1, PT ;  /* 0x000000010700780c */ /* 0x004fe40003fa2070 */
[----:B------:R-:W-:-:S04]  /*07e0*/  @P2 SHF.R.S32.HI R0, RZ, 0x1, R0 ;  /* 0x00000001ff002819 */ /* 0x000fc80000011400 */
[----:B------:R-:W-:Y:S01]  /*07f0*/  @P2 ISETP.NE.AND P3, PT, R0, R5, PT ;  /* 0x000000050000220c */ /* 0x000fe20003f65270 */
[----:B------:R-:W-:Y:S01]  /*0800*/  IMAD.MOV.U32 R0, RZ, RZ, 0x1 ;  /* 0x00000001ff007424 */ /* 0x000fe200078e00ff */
[----:B------:R-:W-:Y:S02]  /*0810*/  SEL R5, RZ, 0x1, !P0 ;  /* 0x00000001ff057807 */ /* 0x000fe40004000000 */
[----:B------:R-:W-:-:S04]  /*0820*/  @P2 SEL R0, RZ, 0x1, P3 ;  /* 0x00000001ff002807 */ /* 0x000fc80001800000 */
[----:B------:R-:W-:Y:S01]  /*0830*/  LOP3.LUT R0, R0, R5, RZ, 0xc0, !PT ;  /* 0x0000000500007212 */ /* 0x000fe200078ec0ff */
[----:B------:R0:W2:Y:S01]  /*0840*/  @!UP1 SYNCS.EXCH.64 URZ, [UR6+0x88], UR4 ;  /* 0x00008804063f95b2 */ /* 0x0000a20008000100 */
[----:B------:R-:W-:-:S03]  /*0850*/  NOP ;  /* 0x0000000000007918 */ /* 0x000fc60000000000 */
[----:B------:R0:W-:Y:S01]  /*0860*/  STL [R1+0x454], R0 ;  /* 0x0004540001007387 */ /* 0x0001e20000100800 */
[----:B-1----:R-:W-:Y:S05]  /*0870*/  @!P5 BRA `(.L_x_3) ;  /* 0x000000000008d947 */ /* 0x002fea0003800000 */
[----:B--2-4-:R-:W-:Y:S01]  /*0880*/  UCGABAR_ARV ;  /* 0x00000000000079c7 */ /* 0x014fe20008000000 */
[----:B------:R-:W-:Y:S05]  /*0890*/  BRA `(.L_x_4) ;  /* 0x0000000000047947 */ /* 0x000fea0003800000 */
.L_x_3:
[----:B--2-4-:R-:W-:Y:S01]  /*08a0*/  NOP ;  /* 0x0000000000007918 */ /* 0x014fe20000000000 */
.L_x_4:
[----:B0-----:R-:W0:Y:S01]  /*08b0*/  LDC R0, c[0x0][0x65c] ;  /* 0x00019700ff007b82 */ /* 0x001e220000000800 */
[----:B------:R-:W-:Y:S02]  /*08c0*/  IMAD.U32 R4, RZ, RZ, UR9 ;  /* 0x00000009ff047e24 */ /* 0x000fe4000f8e00ff */
[----:B------:R-:W-:Y:S01]  /*08d0*/  IMAD.MOV.U32 R5, RZ, RZ, RZ ;  /* 0x000000ffff057224 */ /* 0x000fe200078e00ff */
[----:B0-----:R-:W-:-:S13]  /*08e0*/  ISETP.NE.AND P4, PT, R0, 0x1, PT ;  /* 0x000000010000780c */ /* 0x001fda0003f85270 */
[----:B------:R-:W0:Y:S01]  /*08f0*/  @P4 LDC R7, c[0x0][0x10] ;  /* 0x00000400ff074b82 */ /* 0x000e220000000800 */
[----:B------:R-:W-:Y:S02]  /*0900*/  @P4 IMAD.MOV.U32 R3, RZ, RZ, RZ ;  /* 0x000000ffff034224 */ /* 0x000fe400078e00ff */
[----:B------:R-:W-:-:S05]  /*0910*/  @P4 IMAD.MOV.U32 R15, RZ, RZ, RZ ;  /* 0x000000ffff0f4224 */ /* 0x000fca00078e00ff */
[----:B------:R-:W1:Y:S01]  /*0920*/  @!P4 LDC R9, c[0x0][0xc] ;  /* 0x00000300ff09cb82 */ /* 0x000e620000000800 */
[----:B0-----:R-:W-:-:S04]  /*0930*/  @P4 IMAD.WIDE.U32 R6, R7, UR9, R2 ;  /* 0x0000000907064c25 */ /* 0x001fc8000f8e0002 */
[----:B------:R-:W-:Y:S02]  /*0940*/  @P4 IMAD.MOV.U32 R8, RZ, RZ, R6 ;  /* 0x000000ffff084224 */ /* 0x000fe400078e0006 */
[----:B------:R-:W-:Y:S02]  /*0950*/  @P4 IMAD.IADD R16, R7, 0x1, R15 ;  /* 0x0000000107104824 */ /* 0x000fe400078e020f */
[----:B-1----:R-:W-:-:S04]  /*0960*/  @!P4 IMAD.WIDE.U32 R4, R2, R9, R4 ;  /* 0x000000090204c225 */ /* 0x002fc800078e0004 */
[----:B------:R-:W-:Y:S02]  /*0970*/  @!P4 IMAD.MOV.U32 R8, RZ, RZ, R4 ;  /* 0x000000ffff08c224 */ /* 0x000fe400078e0004 */
[----:B------:R-:W-:-:S03]  /*0980*/  @!P4 IMAD.MOV.U32 R16, RZ, RZ, R5 ;  /* 0x000000ffff10c224 */ /* 0x000fc600078e0005 */
[----:B------:R0:W-:Y:S04]  /*0990*/  STL [R1+0x460], R8 ;  /* 0x0004600801007387 */ /* 0x0001e80000100800 */
[----:B------:R0:W-:Y:S01]  /*09a0*/  STL [R1+0x45c], R16 ;  /* 0x00045c1001007387 */ /* 0x0001e20000100800 */
[----:B------:R-:W-:Y:S05]  /*09b0*/  @!P5 BRA `(.L_x_5) ;  /* 0x00000000000cd947 */ /* 0x000fea0003800000 */
[----:B------:R-:W-:Y:S01]  /*09c0*/  UCGABAR_WAIT ;  /* 0x0000000000007dc7 */ /* 0x000fe20008000000 */
[----:B------:R-:W-:Y:S01]  /*09d0*/  CCTL.IVALL ;  /* 0x00000000ff00798f */ /* 0x000fe20002000000 */
[----:B------:R-:W-:Y:S05]  /*09e0*/  BRA `(.L_x_6) ;  /* 0x0000000000047947 */ /* 0x000fea0003800000 */
.L_x_5:
[----:B------:R-:W-:Y:S06]  /*09f0*/  BAR.SYNC.DEFER_BLOCKING 0x0 ;  /* 0x0000000000007b1d */ /* 0x000fec0000010000 */
.L_x_6:
[----:B------:R-:W-:Y:S05]  /*0a00*/  @!P1 BRA `(.L_x_7) ;  /* 0x0000023400049947 */ /* 0x000fea0003800000 */
[----:B------:R-:W-:-:S06]  /*0a10*/  UISETP.GT.U32.AND UP0, UPT, UR10, 0x1, UPT ;  /* 0x000000010a00788c */ /* 0x000fcc000bf04070 */
[----:B------:R-:W-:-:S13]  /*0a20*/  PLOP3.LUT P0, PT, PT, PT, UP0, 0x80, 0x0 ;  /* 0x000000000000781c */ /* 0x000fda0003f0f008 */
[----:B------:R-:W-:Y:S05]  /*0a30*/  @P0 EXIT ;  /* 0x000000000000094d */ /* 0x000fea0003800000 */
[----:B------:R-:W-:Y:S01]  /*0a40*/  IMAD.MOV.U32 R5, RZ, RZ, -0x1 ;  /* 0xffffffffff057424 */ /* 0x000fe200078e00ff */
[----:B------:R-:W-:Y:S01]  /*0a50*/  ULDC.64 UR4, c[0x0][0x650] ;  /* 0x0001940000047ab9 */ /* 0x000fe20000000a00 */
[----:B------:R-:W-:Y:S01]  /*0a60*/  IMAD.MOV.U32 R4, RZ, RZ, -0x1 ;  /* 0xffffffffff047424 */ /* 0x000fe200078e00ff */
[----:B------:R-:W-:Y:S01]  /*0a70*/  ISETP.GE.U32.AND P0, PT, R8, UR4, PT ;  /* 0x0000000408007c0c */ /* 0x000fe2000bf06070 */
[----:B------:R-:W-:Y:S01]  /*0a80*/  UMOV UR10, 0xffffffff ;  /* 0xffffffff000a7882 */ /* 0x000fe20000000000 */
[----:B------:R1:W-:Y:S01]  /*0a90*/  STL [R1+0x468], R5 ;  /* 0x0004680501007387 */ /* 0x0003e20000100800 */
[----:B------:R-:W-:Y:S02]  /*0aa0*/  PRMT R0, RZ, 0x7610, R0 ;  /* 0x00007610ff007816 */ /* 0x000fe40000000000 */
[----:B------:R-:W-:Y:S01]  /*0ab0*/  ISETP.GE.U32.AND.EX P0, PT, R16, UR5, PT, P0 ;  /* 0x0000000510007c0c */ /* 0x000fe2000bf06100 */
[----:B------:R1:W-:-:S12]  /*0ac0*/  STL [R1+0x464], R4 ;  /* 0x0004640401007387 */ /* 0x0003d80000100800 */
[----:B-1----:R-:W-:Y:S05]  /*0ad0*/  @P0 BRA `(.L_x_8) ;  /* 0x00000004003c0947 */ /* 0x002fea0003800000 */
[----:B------:R-:W-:Y:S01]  /*0ae0*/  ULDC.64 UR14, c[0x0][0x628] ;  /* 0x00018a00000e7ab9 */ /* 0x000fe20000000a00 */
[----:B------:R-:W1:Y:S01]  /*0af0*/  LDC.64 R6, c[0x0][0x620] ;  /* 0x00018800ff067b82 */ /* 0x000e620000000a00 */
[----:B------:R-:W-:Y:S01]  /*0b00*/  ISETP.NE.U32.AND P0, PT, RZ, UR14, PT ;  /* 0x0000000eff007c0c */ /* 0x000fe2000bf05070 */
[----:B------:R-:W-:Y:S01]  /*0b10*/  ULDC UR11, c[0x0][0x630] ;  /* 0x00018c00000b7ab9 */ /* 0x000fe20000000800 */
[----:B------:R-:W-:Y:S02]  /*0b20*/  R2UR UR4, R8 ;  /* 0x00000000080472ca */ /* 0x000fe400000e0000 */
[----:B------:R-:W-:Y:S02]  /*0b30*/  ISETP.NE.AND.EX P0, PT, RZ, UR15, PT, P0 ;  /* 0x0000000fff007c0c */ /* 0x000fe4000bf05300 */
[----:B------:R-:W-:-:S11]  /*0b40*/  R2UR UR5, R16 ;  /* 0x00000000100572ca */ /* 0x000fd600000e0000 */
[----:B------:R-:W-:Y:S05]  /*0b50*/  @!P0 BRA `(.L_x_9) ;  /* 0x0000000000308947 */ /* 0x000fea0003800000 */
[----:B------:R-:W-:Y:S01]  /*0b60*/  R2UR UR4, R8 ;  /* 0x00000000080472ca */ /* 0x000fe200000e0000 */
[----:B------:R-:W-:Y:S01]  /*0b70*/  ULDC UR8, c[0x0][0x634] ;  /* 0x00018d0000087ab9 */ /* 0x000fe20000000800 */
[----:B------:R-:W-:-:S11]  /*0b80*/  R2UR UR10, R16 ;  /* 0x00000000100a72ca */ /* 0x000fd600000e0000 */
[----:B------:R-:W-:-:S04]  /*0b90*/  UIADD3 UR8, UP0, UR4, UR8, URZ ;  /* 0x0000000804087290 */ /* 0x000fc8000ff1e03f */
[----:B------:R-:W-:-:S04]  /*0ba0*/  UIADD3.X UR10, URZ, UR10, URZ, UP0, !UPT ;  /* 0x0000000a3f0a7290 */ /* 0x000fc800087fe43f */
[----:B------:R-:W-:-:S04]  /*0bb0*/  UIMAD.WIDE.U32 UR4, UR10, UR14, URZ ;  /* 0x0000000e0a0472a5 */ /* 0x000fc8000f8e003f */
[----:B------:R-:W-:Y:S02]  /*0bc0*/  UIMAD.WIDE.U32 UR6, UP0, UR8, UR15, UR4 ;  /* 0x0000000f080672a5 */ /* 0x000fe4000f800004 */
[----:B------:R-:W-:Y:S02]  /*0bd0*/  UIMAD.WIDE.U32 UR4, UR8, UR14, URZ ;  /* 0x0000000e080472a5 */ /* 0x000fe4000f8e003f */
[----:B------:R-:W-:Y:S02]  /*0be0*/  UIADD3.X UR9, URZ, URZ, URZ, UP0, !UPT ;  /* 0x0000003f3f097290 */ /* 0x000fe400087fe43f */
[----:B------:R-:W-:Y:S01]  /*0bf0*/  UIADD3 URZ, UP0, UR5, UR6, URZ ;  /* 0x00000006053f7290 */ /* 0x000fe2000ff1e03f */
[----:B------:R-:W-:-:S03]  /*0c00*/  UMOV UR8, UR7 ;  /* 0x0000000700087c82 */ /* 0x000fc60008000000 */
[----:B------:R-:W-:-:S12]  /*0c10*/  UIMAD.WIDE.U32.X UR4, UR10, UR15, UR8, UP0 ;  /* 0x0000000f0a0472a5 */ /* 0x000fd800080e0408 */
.L_x_9:
[----:B------:R-:W-:Y:S01]  /*0c20*/  USHF.R.U64 UR10, UR4, UR11, UR5 ;  /* 0x0000000b040a7299 */ /* 0x000fe20008001205 */
[----:B------:R-:W2:Y:S01]  /*0c30*/  LDC.64 R20, c[0x0][0x640] ;  /* 0x00019000ff147b82 */ /* 0x000ea20000000a00 */
[----:B------:R-:W-:Y:S01]  /*0c40*/  USHF.R.U32.HI UR4, URZ, UR11, UR5 ;  /* 0x0000000b3f047299 */ /* 0x000fe20008011605 */
[----:B------:R-:W-:Y:S02]  /*0c50*/  IMAD.MOV.U32 R4, RZ, RZ, R8 ;  /* 0x000000ffff047224 */ /* 0x000fe400078e0008 */
[----:B------:R-:W-:Y:S01]  /*0c60*/  IMAD R12, R13, R12, R2 ;  /* 0x0000000c0d0c7224 */ /* 0x000fe200078e0202 */
[----:B------:R-:W-:Y:S01]  /*0c70*/  IADD3 R3, P0, RZ, -UR10, RZ ;  /* 0x8000000aff037c10 */ /* 0x000fe2000ff1e0ff */
[----:B------:R-:W-:Y:S02]  /*0c80*/  IMAD.MOV.U32 R13, RZ, RZ, 0x1 ;  /* 0x00000001ff0d7424 */ /* 0x000fe400078e00ff */
[----:B------:R-:W3:Y:S02]  /*0c90*/  LDC R10, c[0x0][0x618] ;  /* 0x00018600ff0a7b82 */ /* 0x000ee40000000800 */
[----:B------:R-:W-:-:S04]  /*0ca0*/  IMAD.X R5, RZ, RZ, ~UR4, P0 ;  /* 0x80000004ff057e24 */ /* 0x000fc800080e06ff */
[-C--:B-1----:R-:W-:Y:S02]  /*0cb0*/  IMAD R0, R5, R6.reuse, RZ ;  /* 0x0000000605007224 */ /* 0x082fe400078e02ff */
[----:B------:R-:W1:Y:S01]  /*0cc0*/  LDC R14, c[0x0][0x608] ;  /* 0x00018200ff0e7b82 */ /* 0x000e620000000800 */
[----:B------:R-:W-:Y:S02]  /*0cd0*/  IMAD.MOV.U32 R5, RZ, RZ, R16 ;  /* 0x000000ffff057224 */ /* 0x000fe400078e0010 */
[----:B------:R-:W-:-:S05]  /*0ce0*/  IMAD.WIDE.U32 R4, R3, R6, R4 ;  /* 0x0000000603047225 */ /* 0x000fca00078e0004 */
[----:B------:R-:W4:Y:S01]  /*0cf0*/  LDC R18, c[0x0][0x658] ;  /* 0x00019600ff127b82 */ /* 0x000f220000000800 */
[----:B------:R-:W-:Y:S01]  /*0d00*/  IMAD R3, R3, R7, R0 ;  /* 0x0000000703037224 */ /* 0x000fe200078e0200 */
[----:B--2---:R-:W-:-:S03]  /*0d10*/  ISETP.NE.U32.AND P0, PT, R20, RZ, PT ;  /* 0x000000ff1400720c */ /* 0x004fc60003f05070 */
[----:B------:R-:W-:Y:S01]  /*0d20*/  IMAD.IADD R3, R5, 0x1, R3 ;  /* 0x0000000105037824 */ /* 0x000fe200078e0203 */
[----:B------:R-:W-:Y:S01]  /*0d30*/  ISETP.NE.AND.EX P0, PT, R21, RZ, PT, P0 ;  /* 0x000000ff1500720c */ /* 0x000fe20003f05300 */
[----:B------:R-:W-:Y:S01]  /*0d40*/  IMAD.MOV.U32 R5, RZ, RZ, -0x1 ;  /* 0xffffffffff057424 */ /* 0x000fe200078e00ff */
[----:B0-----:R-:W0:Y:S02]  /*0d50*/  LDC R16, c[0x0][0x600] ;  /* 0x00018000ff107b82 */ /* 0x001e240000000800 */
[-CC-:B---3--:R-:W-:Y:S02]  /*0d60*/  SHF.R.U64 R8, R4, R10.reuse, R3.reuse ;  /* 0x0000000a04087219 */ /* 0x188fe40000001203 */
[----:B------:R-:W-:-:S04]  /*0d70*/  SHF.R.U32.HI R3, RZ, R10, R3 ;  /* 0x0000000aff037219 */ /* 0x000fc80000011603 */
[----:B------:R-:W2:Y:S01]  /*0d80*/  LDC R15, c[0x0][0x648] ;  /* 0x00019200ff0f7b82 */ /* 0x000ea20000000800 */
[-CC-:B-1----:R-:W-:Y:S02]  /*0d90*/  SHF.R.U64 R23, R8, R14.reuse, R3.reuse ;  /* 0x0000000e08177219 */ /* 0x182fe40000001203 */
[----:B------:R-:W-:-:S05]  /*0da0*/  SHF.R.U32.HI R3, RZ, R14, R3 ;  /* 0x0000000eff037219 */ /* 0x000fca0000011603 */
[----:B------:R-:W1:Y:S01]  /*0db0*/  LDC R17, c[0x0][0x638] ;  /* 0x00018e00ff117b82 */ /* 0x000e620000000800 */
[-CC-:B----4-:R-:W-:Y:S02]  /*0dc0*/  SHF.R.U64 R10, R23, R18.reuse, R3.reuse ;  /* 0x00000012170a7219 */ /* 0x190fe40000001203 */
[-C--:B------:R-:W-:Y:S02]  /*0dd0*/  SHF.L.U32 R0, R5, R18.reuse, RZ ;  /* 0x0000001205007219 */ /* 0x080fe400000006ff */
[----:B------:R-:W-:Y:S01]  /*0de0*/  SHF.R.U32.HI R3, RZ, R18, R3 ;  /* 0x00000012ff037219 */ /* 0x000fe20000011603 */
[----:B------:R-:W-:Y:S01]  /*0df0*/  IMAD.MOV.U32 R2, RZ, RZ, R10 ;  /* 0x000000ffff027224 */ /* 0x000fe200078e000a */
[----:B------:R-:W-:Y:S01]  /*0e00*/  LOP3.LUT R0, RZ, R0, RZ, 0x33, !PT ;  /* 0x00000000ff007212 */ /* 0x000fe200078e33ff */
[----:B------:R-:W3:Y:S01]  /*0e10*/  LDC R19, c[0x0][0x610] ;  /* 0x00018400ff137b82 */ /* 0x000ee20000000800 */
[----:B------:R-:W-:Y:S05]  /*0e20*/  @!P0 BRA `(.L_x_10) ;  /* 0x0000000000288947 */ /* 0x000fea0003800000 */
[----:B------:R-:W4:Y:S02]  /*0e30*/  LDC R7, c[0x0][0x64c] ;  /* 0x00019300ff077b82 */ /* 0x000f240000000800 */
[----:B----4-:R-:W-:-:S05]  /*0e40*/  IADD3 R7, P0, R10, R7, RZ ;  /* 0x000000070a077210 */ /* 0x010fca0007f1e0ff */
[----:B------:R-:W-:-:S04]  /*0e50*/  IMAD.X R9, RZ, RZ, R3, P0 ;  /* 0x000000ffff097224 */ /* 0x000fc800000e0603 */
[----:B------:R-:W-:-:S04]  /*0e60*/  IMAD.WIDE.U32 R2, R9, R20, RZ ;  /* 0x0000001409027225 */ /* 0x000fc800078e00ff */
[----:B------:R-:W-:-:S04]  /*0e70*/  IMAD.WIDE.U32 R4, P0, R7, R21, R2 ;  /* 0x0000001507047225 */ /* 0x000fc80007800002 */
[----:B------:R-:W-:-:S04]  /*0e80*/  IMAD.WIDE.U32 R2, R7, R20, RZ ;  /* 0x0000001407027225 */ /* 0x000fc800078e00ff */
[----:B------:R-:W-:Y:S01]  /*0e90*/  IMAD.X R7, RZ, RZ, RZ, P0 ;  /* 0x000000ffff077224 */ /* 0x000fe200000e06ff */
[----:B------:R-:W-:Y:S01]  /*0ea0*/  IADD3 RZ, P0, R3, R4, RZ ;  /* 0x0000000403ff7210 */ /* 0x000fe20007f1e0ff */
[----:B------:R-:W-:-:S04]  /*0eb0*/  IMAD.MOV.U32 R6, RZ, RZ, R5 ;  /* 0x000000ffff067224 */ /* 0x000fc800078e0005 */
[----:B------:R-:W-:-:S08]  /*0ec0*/  IMAD.WIDE.U32.X R2, R9, R21, R6, P0 ;  /* 0x0000001509027225 */ /* 0x000fd000000e0406 */
.L_x_10:
[----:B--2---:R-:W-:Y:S01]  /*0ed0*/  SHF.R.U64 R4, R2, R15, R3 ;  /* 0x0000000f02047219 */ /* 0x004fe20000001203 */
[----:B0-----:R-:W-:Y:S01]  /*0ee0*/  VIADD R5, R16, 0xffffffff ;  /* 0xffffffff10057836 */ /* 0x001fe20000000000 */
[----:B------:R-:W-:Y:S02]  /*0ef0*/  SHF.L.U32 R2, R13, R18, RZ ;  /* 0x000000120d027219 */ /* 0x000fe400000006ff */
[----:B------:R-:W-:Y:S01]  /*0f00*/  LOP3.LUT R3, R23, R0, RZ, 0xc0, !PT ;  /* 0x0000000017037212 */ /* 0x000fe200078ec0ff */
[----:B------:R-:W-:Y:S01]  /*0f10*/  IMAD.MOV R6, RZ, RZ, -R4 ;  /* 0x000000ffff067224 */ /* 0x000fe200078e0a04 */
[----:B------:R-:W-:Y:S02]  /*0f20*/  SEL R0, R11, R12, !P4 ;  /* 0x0000000c0b007207 */ /* 0x000fe40006000000 */
[----:B------:R-:W-:Y:S01]  /*0f30*/  LOP3.LUT R5, R8, R5, RZ, 0xc0, !PT ;  /* 0x0000000508057212 */ /* 0x000fe200078ec0ff */
[----:B------:R-:W-:Y:S02]  /*0f40*/  IMAD R7, R2, R4, R3 ;  /* 0x0000000402077224 */ /* 0x000fe400078e0203 */
[----:B-1----:R-:W-:-:S02]  /*0f50*/  IMAD R3, R6, R17, R10 ;  /* 0x0000001106037224 */ /* 0x002fc400078e020a */
[----:B---3--:R-:W-:Y:S02]  /*0f60*/  IMAD R2, R7, R19, R0 ;  /* 0x0000001307027224 */ /* 0x008fe400078e0200 */
[----:B------:R-:W-:Y:S02]  /*0f70*/  IMAD R3, R3, R16, R5 ;  /* 0x0000001003037224 */ /* 0x000fe400078e0205 */
[----:B------:R-:W-:-:S03]  /*0f80*/  IMAD.MOV.U32 R0, RZ, RZ, 0x1 ;  /* 0x00000001ff007424 */ /* 0x000fc600078e00ff */
[----:B------:R-:W-:Y:S02]  /*0f90*/  SEL R4, R3, R2, !P4 ;  /* 0x0000000203047207 */ /* 0x000fe40006000000 */
[----:B------:R-:W-:-:S03]  /*0fa0*/  SEL R2, R2, R3, !P4 ;  /* 0x0000000302027207 */ /* 0x000fc60006000000 */
[----:B------:R1:W-:Y:S04]  /*0fb0*/  STL [R1+0x464], R4 ;  /* 0x0004640401007387 */ /* 0x0003e80000100800 */
[----:B------:R1:W-:Y:S02]  /*0fc0*/  STL [R1+0x468], R2 ;  /* 0x0004680201007387 */ /* 0x0003e40000100800 */
.L_x_8:
[----:B------:R-:W-:-:S08]  /*0fd0*/  NOP ;  /* 0x0000000000007918 */ /* 0x000fd00000000000 */
[----:B------:R-:W2:Y:S02]  /*0fe0*/  USETMAXREG.TRY_ALLOC.CTAPOOL UP0, 0xf0 ;  /* 0x000000f0000079c8 */ /* 0x000ea40008000600 */
[----:B--2---:R-:W-:-:S13]  /*0ff0*/  PLOP3.LUT P0, PT, PT, PT, UP0, 0x80, 0x0 ;  /* 0x000000000000781c */ /* 0x004fda0003f0f008 */
[----:B------:R-:W-:Y:S05]  /*1000*/  @!P0 BRA `(.L_x_8) ;  /* 0xfffffffc00f08947 */ /* 0x000fea000383ffff */
[----:B------:R-:W-:Y:S01]  /*1010*/  ULDC.64 UR4, c[0x0][0x598] ;  /* 0x0001660000047ab9 */ /* 0x000fe20000000a00 */
[----:B------:R-:W-:Y:S01]  /*1020*/  ULDC.64 UR14, c[0x0][0x208] ;  /* 0x00008200000e7ab9 */ /* 0x000fe20000000a00 */
[----:B------:R-:W-:-:S04]  /*1030*/  ISETP.NE.U32.AND P0, PT, RZ, UR4, PT ;  /* 0x00000004ff007c0c */ /* 0x000fc8000bf05070 */
[----:B------:R-:W-:-:S13]  /*1040*/  ISETP.NE.AND.EX P0, PT, RZ, UR5, PT, P0 ;  /* 0x00000005ff007c0c */ /* 0x000fda000bf05300 */
[----:B------:R-:W-:Y:S05]  /*1050*/  @!P0 BRA `(.L_x_11) ;  /* 0x0000000000208947 */ /* 0x000fea0003800000 */
[----:B-1----:R-:W1:Y:S02]  /*1060*/  LDC.64 R2, c[0x0][0x598] ;  /* 0x00016600ff027b82 */ /* 0x002e640000000a00 */
[----:B-1----:R-:W2:Y:S02]  /*1070*/  LDG.E.64 R2, desc[UR14][R2.64] ;  /* 0x0000000e02027981 */ /* 0x002ea4000c1e1b00 */
[----:B--2---:R-:W-:-:S04]  /*1080*/  ISETP.NE.U32.AND P0, PT, R2, RZ, PT ;  /* 0x000000ff0200720c */ /* 0x004fc80003f05070 */
[----:B------:R-:W-:-:S13]  /*1090*/  ISETP.NE.AND.EX P0, PT, R3, RZ, PT, P0 ;  /* 0x000000ff0300720c */ /* 0x000fda0003f05300 */
[----:B------:R-:W-:Y:S05]  /*10a0*/  @!P0 BRA `(.L_x_11) ;  /* 0x00000000000c8947 */ /* 0x000fea0003800000 */
[----:B------:R-:W2:Y:S02]  /*10b0*/  LD.E R2, desc[UR14][R2.64] ;  /* 0x0000000e02027980 */ /* 0x000ea4000c101900 */
[----:B--2---:R-:W-:Y:S01]  /*10c0*/  R2UR UR20, R2 ;  /* 0x00000000021472ca */ /* 0x004fe200000e0000 */
[----:B------:R-:W-:-:S14]  /*10d0*/  BRA `(.L_x_12) ;  /* 0x0000000000247947 */ /* 0x000fdc0003800000 */
.L_x_11:
[----:B------:R-:W-:Y:S02]  /*10e0*/  ULDC.64 UR4, c[0x0][0x588] ;  /* 0x0001620000047ab9 */ /* 0x000fe40000000a00 */
[----:B------:R-:W-:-:S04]  /*10f0*/  ISETP.NE.U32.AND P0, PT, RZ, UR4, PT ;  /* 0x00000004ff007c0c */ /* 0x000fc8000bf05070 */
[----:B------:R-:W-:-:S13]  /*1100*/  ISETP.NE.AND.EX P0, PT, RZ, UR5, PT, P0 ;  /* 0x00000005ff007c0c */ /* 0x000fda000bf05300 */
[----:B------:R-:W-:Y:S05]  /*1110*/  @!P0 BRA `(.L_x_13) ;  /* 0x0000000000108947 */ /* 0x000fea0003800000 */
[----:B-1----:R-:W1:Y:S02]  /*1120*/  LDC.64 R2, c[0x0][0x588] ;  /* 0x00016200ff027b82 */ /* 0x002e640000000a00 */
[----:B-1----:R-:W2:Y:S02]  /*1130*/  LDG.E R2, desc[UR14][R2.64] ;  /* 0x0000000e02027981 */ /* 0x002ea4000c1e1900 */
[----:B--2---:R-:W-:Y:S01]  /*1140*/  R2UR UR20, R2 ;  /* 0x00000000021472ca */ /* 0x004fe200000e0000 */
[----:B------:R-:W-:-:S14]  /*1150*/  BRA `(.L_x_12) ;  /* 0x0000000000047947 */ /* 0x000fdc0003800000 */
.L_x_13:
[----:B------:R-:W-:-:S05]  /*1160*/  ULDC UR20, c[0x0][0x580] ;  /* 0x0001600000147ab9 */ /* 0x000fca0000000800 */
.L_x_12:
[----:B------:R-:W-:Y:S02]  /*1170*/  ULDC.64 UR4, c[0x0][0x5a0] ;  /* 0x0001680000047ab9 */ /* 0x000fe40000000a00 */
        /* <DEDUP_REMOVED lines=11> */
.L_x_14:
        /* <DEDUP_REMOVED lines=8> */
.L_x_16:
[----:B------:R-:W-:-:S05]  /*12b0*/  ULDC UR21, c[0x0][0x584] ;  /* 0x0001610000157ab9 */ /* 0x000fca0000000800 */
.L_x_15:
[----:B------:R-:W-:-:S13]  /*12c0*/  LOP3.LUT P0, RZ, R0, 0xff, RZ, 0xc0, !PT ;  /* 0x000000ff00ff7812 */ /* 0x000fda000780c0ff */
[----:B------:R-:W-:Y:S05]  /*12d0*/  @!P0 EXIT ;  /* 0x000000000000894d */ /* 0x000fea0003800000 */
[----:B------:R-:W-:Y:S01]  /*12e0*/  ULDC UR4, c[0x0][0x28c] ;  /* 0x0000a30000047ab9 */ /* 0x000fe20000000800 */
[----:B------:R-:W-:Y:S02]  /*12f0*/  ULOP3.LUT UR22, UR13, 0x1, URZ, 0xfc, !UPT ;  /* 0x000000010d167892 */ /* 0x000fe4000f8efc3f */
[----:B------:R-:W-:-:S04]  /*1300*/  UIADD3 UR4, UR4, 0x3f, URZ ;  /* 0x0000003f04047890 */ /* 0x000fc8000fffe03f */
[----:B------:R-:W-:-:S04]  /*1310*/  USHF.R.S32.HI UR5, URZ, 0x1f, UR4 ;  /* 0x0000001f3f057899 */ /* 0x000fc80008011404 */
[----:B------:R-:W-:-:S03]  /*1320*/  ULEA.HI UR5, UR5, UR4, URZ, 0x6 ;  /* 0x0000000405057291 */ /* 0x000fc6000f8f303f */
[----:B------:R-:W-:Y:S01]  /*1330*/  UMOV UR4, URZ ;  /* 0x0000003f00047c82 */ /* 0x000fe20008000000 */
[----:B------:R-:W-:-:S03]  /*1340*/  USHF.R.S32.HI UR9, URZ, 0x6, UR5 ;  /* 0x000000063f097899 */ /* 0x000fc60008011405 */
[----:B------:R-:W-:-:S09]  /*1350*/  UMOV UR5, URZ ;  /* 0x0000003f00057c82 */ /* 0x000fd20008000000 */
.L_x_555:
[----:B------:R-:W-:Y:S01]  /*1360*/  STL [R1+0x450], RZ ;  /* 0x000450ff01007387 */ /* 0x000fe20000100800 */
[----:B--2---:R-:W2:Y:S01]  /*1370*/  S2UR UR18, SR_CgaCtaId ;  /* 0x00000000001279c3 */ /* 0x004ea20000008800 */
[----:B------:R-:W-:Y:S01]  /*1380*/  UMOV UR17, 0x400 ;  /* 0x0000040000117882 */ /* 0x000fe20000000000 */
[----:B------:R-:W-:Y:S01]  /*1390*/  UMOV UR6, URZ ;  /* 0x0000003f00067c82 */ /* 0x000fe20008000000 */
[----:B------:R-:W-:Y:S01]  /*13a0*/  STL [R1+0x44c], RZ ;  /* 0x00044cff01007387 */ /* 0x000fe20000100800 */
[----:B------:R-:W-:Y:S01]  /*13b0*/  UMOV UR7, URZ ;  /* 0x0000003f00077c82 */ /* 0x000fe20008000000 */
[----:B------:R-:W-:Y:S01]  /*13c0*/  UMOV UR8, URZ ;  /* 0x0000003f00087c82 */ /* 0x000fe20008000000 */
[----:B------:R-:W-:Y:S01]  /*13d0*/  UMOV UR23, UR5 ;  /* 0x0000000500177c82 */ /* 0x000fe20008000000 */
[----:B------:R-:W-:Y:S01]  /*13e0*/  STL [R1+0x448], RZ ;  /* 0x000448ff01007387 */ /* 0x000fe20000100800 */
[----:B-1-3--:R-:W1:Y:S01]  /*13f0*/  LDC R2, c[0x0][0x28c] ;  /* 0x0000a300ff027b82 */ /* 0x00ae620000000800 */
[----:B------:R-:W-:-:S02]  /*1400*/  CS2R R236, SRZ ;  /* 0x0000000000ec7805 */ /* 0x000fc4000001ff00 */
[----:B------:R-:W-:Y:S01]  /*1410*/  CS2R R234, SRZ ;  /* 0x0000000000ea7805 */ /* 0x000fe2000001ff00 */
[----:B------:R-:W-:Y:S01]  /*1420*/  STL [R1+0x444], RZ ;  /* 0x000444ff01007387 */ /* 0x000fe20000100800 */
[----:B------:R-:W-:Y:S02]  /*1430*/  CS2R R232, SRZ ;  /* 0x0000000000e87805 */ /* 0x000fe4000001ff00 */
[----:B------:R-:W-:Y:S02]  /*1440*/  CS2R R230, SRZ ;  /* 0x0000000000e67805 */ /* 0x000fe4000001ff00 */
[----:B------:R-:W-:Y:S01]  /*1450*/  CS2R R228, SRZ ;  /* 0x0000000000e47805 */ /* 0x000fe2000001ff00 */
[----:B------:R-:W-:Y:S01]  /*1460*/  STL [R1+0x440], RZ ;  /* 0x000440ff01007387 */ /* 0x000fe20000100800 */
[----:B------:R-:W-:Y:S02]  /*1470*/  CS2R R226, SRZ ;  /* 0x0000000000e27805 */ /* 0x000fe4000001ff00 */
        /* <DEDUP_REMOVED lines=15> */
[----:B-1----:R-:W-:Y:S02]  /*1570*/  ISETP.GE.AND P0, PT, R2, 0x1, PT ;  /* 0x000000010200780c */ /* 0x002fe40003f06270 */
        /* <DEDUP_REMOVED lines=39> */
[----:B0-----:R-:W-:Y:S02]  /*17f0*/  CS2R R16, SRZ ;  /* 0x0000000000107805 */ /* 0x001fe4000001ff00 */
[----:B------:R-:W-:-:S02]  /*1800*/  CS2R R14, SRZ ;  /* 0x00000000000e7805 */ /* 0x000fc4000001ff00 */
[----:B------:R-:W-:Y:S01]  /*1810*/  CS2R R12, SRZ ;  /* 0x00000000000c7805 */ /* 0x000fe2000001ff00 */
[----:B------:R-:W-:Y:S01]  /*1820*/  STL [R1+0x404], RZ ;  /* 0x000404ff01007387 */ /* 0x000fe20000100800 */
[----:B------:R-:W-:Y:S02]  /*1830*/  CS2R R10, SRZ ;  /* 0x00000000000a7805 */ /* 0x000fe4000001ff00 */
[----:B------:R-:W-:Y:S02]  /*1840*/  CS2R R8, SRZ ;  /* 0x0000000000087805 */ /* 0x000fe4000001ff00 */
[----:B------:R-:W-:Y:S01]  /*1850*/  CS2R R6, SRZ ;  /* 0x0000000000067805 */ /* 0x000fe2000001ff00 */
[----:B------:R-:W-:Y:S01]  /*1860*/  STL [R1+0x400], RZ ;  /* 0x000400ff01007387 */ /* 0x000fe20000100800 */
[----:B------:R-:W-:Y:S01]  /*1870*/  CS2R R4, SRZ ;  /* 0x0000000000047805 */ /* 0x000fe2000001ff00 */
[----:B------:R-:W-:Y:S01]  /*1880*/  IMAD.MOV.U32 R3, RZ, RZ, RZ ;  /* 0x000000ffff037224 */ /* 0x000fe200078e00ff */
[----:B------:R-:W-:Y:S01]  /*1890*/  CS2R R24, SRZ ;  /* 0x0000000000187805 */ /* 0x000fe2000001ff00 */
[----:B------:R-:W-:Y:S01]  /*18a0*/  STL [R1+0x3fc], RZ ;  /* 0x0003fcff01007387 */ /* 0x000fe20000100800 */
[----:B------:R-:W-:-:S02]  /*18b0*/  CS2R R26, SRZ ;  /* 0x00000000001a7805 */ /* 0x000fc4000001ff00 */
[----:B------:R-:W-:Y:S02]  /*18c0*/  CS2R R28, SRZ ;  /* 0x00000000001c7805 */ /* 0x000fe4000001ff00 */
[----:B------:R-:W-:Y:S01]  /*18d0*/  CS2R R30, SRZ ;  /* 0x00000000001e7805 */ /* 0x000fe2000001ff00 */
[----:B------:R-:W-:Y:S01]  /*18e0*/  STL [R1+0x3f8], RZ ;  /* 0x0003f8ff01007387 */ /* 0x000fe20000100800 */
[----:B------:R-:W-:Y:S02]  /*18f0*/  CS2R R32, SRZ ;  /* 0x0000000000207805 */ /* 0x000fe4000001ff00 */
[----:B------:R-:W-:Y:S02]  /*1900*/  CS2R R34, SRZ ;  /* 0x0000000000227805 */ /* 0x000fe4000001ff00 */
        /* <DEDUP_REMOVED lines=77> */
[----:B------:R-:W-:Y:S04]  /*1de0*/  STL [R1+0x3a8], RZ ;  /* 0x0003a8ff01007387 */ /* 0x000fe80000100800 */
        /* <DEDUP_REMOVED lines=106> */
[----:B------:R-:W-:Y:S04]  /*2490*/  STL [R1], RZ ;  /* 0x000000ff01007387 */ /* 0x000fe80000100800 */
        /* <DEDUP_REMOVED lines=39> */
[----:B------:R-:W-:Y:S01]  /*2710*/  STL [R1+0xa0], RZ ;  /* 0x0000a0ff01007387 */ /* 0x000fe20000100800 */
[----:B------:R-:W0:Y:S03]  /*2720*/  S2R R0, SR_TID.X ;  /* 0x0000000000007919 */ /* 0x000e260000002100 */
        /* <DEDUP_REMOVED lines=8> */
[----:B0-----:R-:W-:-:S03]  /*27b0*/  LOP3.LUT R0, R0, 0x80, RZ, 0xc0, !PT ;  /* 0x0000008000007812 */ /* 0x001fc600078ec0ff */
[----:B------:R-:W-:Y:S01]  /*27c0*/  STL [R1+0xc4], RZ ;  /* 0x0000c4ff01007387 */ /* 0x000fe20000100800 */
[----:B------:R-:W-:-:S03]  /*27d0*/  SHF.R.U32.HI R0, RZ, 0x7, R0 ;  /* 0x00000007ff007819 */ /* 0x000fc60000011600 */
        /* <DEDUP_REMOVED lines=33> */
[----:B------:R-:W0:Y:S04]  /*29f0*/  SHFL.IDX PT, R0, R0, RZ, 0x1f ;  /* 0x00001fff00007589 */ /* 0x000e2800000e0000 */
[----:B------:R1:W-:Y:S04]  /*2a00*/  STL [R1+0x14c], RZ ;  /* 0x00014cff01007387 */ /* 0x0003e80000100800 */
[----:B------:R1:W-:Y:S04]  /*2a10*/  STL [R1+0x150], RZ ;  /* 0x000150ff01007387 */ /* 0x0003e80000100800 */
[----:B------:R1:W-:Y:S04]  /*2a20*/  STL [R1+0x154], RZ ;  /* 0x000154ff01007387 */ /* 0x0003e80000100800 */
[----:B------:R1:W-:Y:S04]  /*2a30*/  STL [R1+0x158], RZ ;  /* 0x000158ff01007387 */ /* 0x0003e80000100800 */
[----:B------:R1:W-:Y:S04]  /*2a40*/  STL [R1+0x15c], RZ ;  /* 0x00015cff01007387 */ /* 0x0003e80000100800 */
[----:B------:R1:W-:Y:S01]  /*2a50*/  STL [R1+0x160], RZ ;  /* 0x000160ff01007387 */ /* 0x0003e20000100800 */
[----:B0-----:R-:W-:Y:S01]  /*2a60*/  R2UR UR12, R0 ;  /* 0x00000000000c72ca */ /* 0x001fe200000e0000 */
[----:B------:R-:W-:-:S02]  /*2a70*/  IMAD.U32 R0, RZ, RZ, UR4 ;  /* 0x00000004ff007e24 */ /* 0x000fc4000f8e00ff */
[----:B------:R1:W-:Y:S04]  /*2a80*/  STL [R1+0x164], RZ ;  /* 0x000164ff01007387 */ /* 0x0003e80000100800 */
[----:B------:R1:W-:Y:S04]  /*2a90*/  STL [R1+0x168], RZ ;  /* 0x000168ff01007387 */ /* 0x0003e80000100800 */
[----:B------:R1:W-:Y:S02]  /*2aa0*/  STL [R1+0x16c], RZ ;  /* 0x00016cff01007387 */ /* 0x0003e40000100800 */
[----:B------:R-:W-:-:S02]  /*2ab0*/  ULEA.HI UR11, UR12, UR12, URZ, 0x1 ;  /* 0x0000000c0c0b7291 */ /* 0x000fc4000f8f083f */
[----:B------:R1:W-:Y:S02]  /*2ac0*/  STL [R1+0x170], RZ ;  /* 0x000170ff01007387 */ /* 0x0003e40000100800 */
[----:B------:R-:W-:Y:S02]  /*2ad0*/  ULOP3.LUT UR16, UR11, 0xffffe, URZ, 0xc0, !UPT ;  /* 0x000ffffe0b107892 */ /* 0x000fe4000f8ec03f */
[----:B------:R1:W-:Y:S01]  /*2ae0*/  STL [R1+0x174], RZ ;  /* 0x000174ff01007387 */ /* 0x0003e20000100800 */
[----:B--2---:R-:W-:Y:S02]  /*2af0*/  ULEA UR11, UR18, UR17, 0x18 ;  /* 0x00000011120b7291 */ /* 0x004fe4000f8ec03f */
[----:B------:R-:W-:Y:S01]  /*2b00*/  UIADD3 UR16, UR12, -UR16, URZ ;  /* 0x800000100c107290 */ /* 0x000fe2000fffe03f */
[----:B------:R1:W-:Y:S03]  /*2b10*/  STL [R1+0x178], RZ ;  /* 0x000178ff01007387 */ /* 0x0003e60000100800 */
[----:B------:R-:W-:Y:S01]  /*2b20*/  ULEA UR16, UR16, UR11, 0xc ;  /* 0x0000000b10107291 */ /* 0x000fe2000f8e603f */
[----:B------:R1:W-:Y:S03]  /*2b30*/  STL [R1+0x17c], RZ ;  /* 0x00017cff01007387 */ /* 0x0003e60000100800 */
[----:B------:R-:W-:Y:S01]  /*2b40*/  UIADD3 UR16, UR16, 0x180, URZ ;  /* 0x0000018010107890 */ /* 0x000fe2000fffe03f */
[----:B------:R1:W-:Y:S03]  /*2b50*/  STL [R1+0x180], RZ ;  /* 0x000180ff01007387 */ /* 0x0003e60000100800 */
[----:B------:R-:W-:Y:S01]  /*2b60*/  USHF.R.U32.HI UR12, URZ, 0x4, UR16 ;  /* 0x000000043f0c7899 */ /* 0x000fe20008011610 */
[----:B------:R1:W-:Y:S03]  /*2b70*/  STL [R1+0x184], RZ ;  /* 0x000184ff01007387 */ /* 0x0003e60000100800 */
[----:B------:R-:W-:Y:S01]  /*2b80*/  ULOP3.LUT UR12, UR12, 0x3fff, URZ, 0xc0, !UPT ;  /* 0x00003fff0c0c7892 */ /* 0x000fe2000f8ec03f */
[----:B------:R1:W-:Y:S04]  /*2b90*/  STL [R1+0x188], RZ ;  /* 0x000188ff01007387 */ /* 0x0003e80000100800 */
        /* <DEDUP_REMOVED lines=28> */
[----:B------:R1:W-:Y:S01]  /*2d60*/  STL [R1+0x1fc], RZ ;  /* 0x0001fcff01007387 */ /* 0x0003e20000100800 */
[----:B------:R-:W-:Y:S05]  /*2d70*/  @!P0 BRA `(.L_x_17) ;  /* 0x0000004000c08947 */ /* 0x000fea0003800000 */
[----:B------:R-:W-:-:S06]  /*2d80*/  UISETP.NE.AND UP0, UPT, UR22, 0x3, UPT ;  /* 0x000000031600788c */ /* 0x000fcc000bf05270 */
[----:B------:R-:W-:-:S13]  /*2d90*/  PLOP3.LUT P1, PT, PT, PT, UP0, 0x80, 0x0 ;  /* 0x000000000000781c */ /* 0x000fda0003f2f008 */
[----:B------:R-:W-:Y:S05]  /*2da0*/  @!P1 BRA `(.L_x_18) ;  /* 0x0000000000049947 */ /* 0x000fea0003800000 */
[----:B------:R-:W-:Y:S01]  /*2db0*/  BPT.TRAP 0x1 ;  /* 0x000000040000795c */ /* 0x000fe20000300000 */
.L_x_18:
[----:B------:R-:W-:Y:S01]  /*2dc0*/  ULEA UR6, UR5, UR11, 0x3 ;  /* 0x0000000b05067291 */ /* 0x000fe2000f8e183f */
[----:B------:R-:W-:-:S05]  /*2dd0*/  IMAD.U32 R0, RZ, RZ, UR4 ;  /* 0x00000004ff007e24 */ /* 0x000fca000f8e00ff */
[----:B------:R-:W-:-:S04]  /*2de0*/  SHF.L.U32 R0, R0, 0x1f, RZ ;  /* 0x0000001f00007819 */ /* 0x000fc800000006ff */
[----:B------:R0:W2:Y:S01]  /*2df0*/  SYNCS.PHASECHK.TRANS64.TRYWAIT P0, [UR6], R0 ;  /* 0x00000000ff0075a7 */ /* 0x0000a20008000146 */
[----:B------:R-:W-:Y:S05]  /*2e00*/  @!P1 BRA `(.L_x_19) ;  /* 0x0000000000049947 */ /* 0x000fea0003800000 */
[----:B------:R-:W-:Y:S01]  /*2e10*/  BPT.TRAP 0x1 ;  /* 0x000000040000795c */ /* 0x000fe20000300000 */
.L_x_19:
[----:B--2---:R-:W-:Y:S05]  /*2e20*/  @P0 BRA `(.L_x_20) ;  /* 0x0000000000080947 */ /* 0x004fea0003800000 */
[----:B------:R-:W2:Y:S02]  /*2e30*/  SYNCS.PHASECHK.TRANS64.TRYWAIT P0, [UR6], R0 ;  /* 0x00000000ff0075a7 */ /* 0x000ea40008000146 */
[----:B--2---:R-:W-:Y:S05]  /*2e40*/  @!P0 BRA `(.L_x_21) ;  /* 0x0000022800308947 */ /* 0x004fea0003800000 */
.L_x_20:
[----:B------:R-:W-:Y:S01]  /*2e50*/  UIADD3 UR6, UR11, 0x1c180, URZ ;  /* 0x0001c1800b067890 */ /* 0x000fe2000fffe03f */
[----:B------:R-:W-:Y:S01]  /*2e60*/  WARPGROUP.ARRIVE ;  /* 0x00000000000079c5 */ /* 0x000fe20000000000 */
[----:B------:R-:W-:Y:S02]  /*2e70*/  ULOP3.LUT UR7, UR12, 0x10000, URZ, 0xfc, !UPT ;  /* 0x000100000c077892 */ /* 0x000fe4000f8efc3f */
[----:B------:R-:W-:Y:S02]  /*2e80*/  USHF.R.U32.HI UR6, URZ, 0x4, UR6 ;  /* 0x000000043f067899 */ /* 0x000fe40008011606 */
[----:B------:R-:W-:Y:S02]  /*2e90*/  ULEA UR7, UR5, UR7, 0xa ;  /* 0x0000000705077291 */ /* 0x000fe4000f8e503f */
[----:B------:R-:W-:Y:S01]  /*2ea0*/  ULOP3.LUT UR6, UR6, 0x3fff, URZ, 0xc0, !UPT ;  /* 0x00003fff06067892 */ /* 0x000fe2000f8ec03f */
[----:B------:R-:W-:Y:S01]  /*2eb0*/  UMOV UR17, 0x80000020 ;  /* 0x8000002000117882 */ /* 0x000fe20000000000 */
[----:B------:R-:W-:-:S02]  /*2ec0*/  UMOV UR19, 0x80000020 ;  /* 0x8000002000137882 */ /* 0x000fc40000000000 */
[----:B------:R-:W-:Y:S01]  /*2ed0*/  ULOP3.LUT UR6, UR6, 0x10000, URZ, 0xfc, !UPT ;  /* 0x0001000006067892 */ /* 0x000fe2000f8efc3f */
[----:B------:R-:W-:-:S03]  /*2ee0*/  UMOV UR16, UR7 ;  /* 0x0000000700107c82 */ /* 0x000fc60008000000 */
[----:B------:R-:W-:-:S03]  /*2ef0*/  ULEA UR8, UR5, UR6, 0xa ;  /* 0x0000000605087291 */ /* 0x000fc6000f8e503f */
[----:B------:R-:W-:-:S04]  /*2f00*/  UMOV UR6, 0x2 ;  /* 0x0000000200067882 */ /* 0x000fc80000000000 */
[----:B------:R-:W-:Y:S02]  /*2f10*/  UMOV UR18, UR8 ;  /* 0x0000000800127c82 */ /* 0x000fe40008000000 */
[----:B------:R-:W-:Y:S01]  /*2f20*/  QGMMA.64x256x32.F32.E5M2.E5M2 R24, gdesc[UR16], RZ, !UPT, gsb0 ;  /* 0x03e00000101879f3 */ /* 0x000fe2000c0038ff */
[----:B------:R-:W-:Y:S01]  /*2f30*/  UIADD3 UR16, UR7, 0x200, URZ ;  /* 0x0000020007107890 */ /* 0x000fe2000fffe03f */
[----:B------:R-:W-:Y:S01]  /*2f40*/  UMOV UR17, 0x80000020 ;  /* 0x8000002000117882 */ /* 0x000fe20000000000 */
[----:B------:R-:W-:Y:S02]  /*2f50*/  WARPGROUP.DEPBAR.LE gsb0, 0x0 ;  /* 0x00008000000079c5 */ /* 0x000fe40000010000 */
[----:B------:R-:W-:Y:S04]  /*2f60*/  STL.64 [R1], R24 ;  /* 0x0000001801007387 */ /* 0x000fe80000100a00 */
[----:B------:R-:W-:Y:S04]  /*2f70*/  STL.64 [R1+0x8], R26 ;  /* 0x0000081a01007387 */ /* 0x000fe80000100a00 */
        /* <DEDUP_REMOVED lines=61> */
[----:B------:R3:W-:Y:S02]  /*3350*/  STL.64 [R1+0x1f8], R150 ;  /* 0x0001f89601007387 */ /* 0x0007e40000100a00 */
[----:B---3--:R-:W-:-:S06]  /*3360*/  WARPGROUP.ARRIVE ;  /* 0x00000000000079c5 */ /* 0x008fcc0000000000 */
[----:B------:R-:W-:Y:S03]  /*3370*/  QGMMA.64x256x32.F32.E5M2.E5M2 R24, gdesc[UR16], RZ, !UPT, gsb0 ;  /* 0x03e00000101879f3 */ /* 0x000fe6000c0038ff */
[----:B------:R-:W-:Y:S02]  /*3380*/  WARPGROUP.DEPBAR.LE gsb0, 0x0 ;  /* 0x00008000000079c5 */ /* 0x000fe40000010000 */
        /* <DEDUP_REMOVED lines=21> */
[----:B------:R3:W-:Y:S04]  /*34e0*/  STL.64 [R1+0x478], R108 ;  /* 0x0004786c01007387 */ /* 0x0007e80000100a00 */
        /* <DEDUP_REMOVED lines=70> */
[----:B---3--:R-:W3:Y:S04]  /*3950*/  LDL.LU.64 R108, [R1] ;  /* 0x00000000016c7983 */ /* 0x008ee80000300a00 */
[----:B------:R-:W3:Y:S04]  /*3960*/  LDL.LU.64 R110, [R1+0x8] ;  /* 0x00000800016e7983 */ /* 0x000ee80000300a00 */
        /* <DEDUP_REMOVED lines=61> */
[----:B------:R-:W3:Y:S01]  /*3d40*/  LDL.LU.64 R234, [R1+0x1f8] ;  /* 0x0001f80001ea7983 */ /* 0x000ee20000300a00 */
[----:B------:R-:W-:-:S02]  /*3d50*/  UIADD3 UR16, UR7, 0x2, URZ ;  /* 0x0000000207107890 */ /* 0x000fc4000fffe03f */
[----:B------:R-:W-:Y:S01]  /*3d60*/  UIADD3 UR18, UR8, 0x2, URZ ;  /* 0x0000000208127890 */ /* 0x000fe2000fffe03f */
[----:B------:R-:W-:Y:S01]  /*3d70*/  STL [R1+0x338], RZ ;  /* 0x000338ff01007387 */ /* 0x000fe20000100800 */
[----:B------:R-:W-:Y:S01]  /*3d80*/  UMOV UR17, 0x80000020 ;  /* 0x8000002000117882 */ /* 0x000fe20000000000 */
[----:B------:R-:W-:Y:S02]  /*3d90*/  UMOV UR19, 0x80000020 ;  /* 0x8000002000137882 */ /* 0x000fe40000000000 */
        /* <DEDUP_REMOVED lines=25> */
[----:B---3--:R-:W-:-:S06]  /*3f30*/  WARPGROUP.ARRIVE ;  /* 0x00000000000079c5 */ /* 0x008fcc0000000000 */
[----:B------:R-:W-:Y:S03]  /*3f40*/  QGMMA.64x256x32.F32.E5M2.E5M2 R108, gdesc[UR16], R108, gsb0 ;  /* 0x03e00000106c79f3 */ /* 0x000fe6000800386c */
[----:B------:R-:W-:Y:S02]  /*3f50*/  WARPGROUP.DEPBAR.LE gsb0, 0x0 ;  /* 0x00008000000079c5 */ /* 0x000fe40000010000 */
[----:B------:R-:W-:Y:S01]  /*3f60*/  STL.64 [R1], R108 ;  /* 0x0000006c01007387 */ /* 0x000fe20000100a00 */
[----:B------:R-:W-:Y:S01]  /*3f70*/  UIADD3 UR16, UR7, 0x202, URZ ;  /* 0x0000020207107890 */ /* 0x000fe2000fffe03f */
[----:B------:R-:W-:Y:S02]  /*3f80*/  IMAD.MOV.U32 R2, RZ, RZ, R234 ;  /* 0x000000ffff027224 */ /* 0x000fe400078e00ea */
[----:B------:R-:W-:Y:S01]  /*3f90*/  STL.64 [R1+0x8], R110 ;  /* 0x0000086e01007387 */ /* 0x000fe20000100a00 */
[----:B------:R-:W-:Y:S01]  /*3fa0*/  UMOV UR17, 0x80000020 ;  /* 0x8000002000117882 */ /* 0x000fe20000000000 */
[----:B------:R-:W-:Y:S01]  /*3fb0*/  ULDC UR7, c[0x0][0x50c] ;  /* 0x0001430000077ab9 */ /* 0x000fe20000000800 */
[----:B0-2---:R-:W-:Y:S01]  /*3fc0*/  IMAD.MOV.U32 R0, RZ, RZ, R235 ;  /* 0x000000ffff007224 */ /* 0x005fe200078e00eb */
        /* <DEDUP_REMOVED lines=62> */
[----:B0-----:R-:W3:Y:S04]  /*43b0*/  LDL.LU.64 R150, [R1+0x520] ;  /* 0x0005200001967983 */ /* 0x001ee80000300a00 */
        /* <DEDUP_REMOVED lines=21> */
[----:B------:R-:W-:Y:S01]  /*4510*/  UISETP.NE.AND UP0, UPT, UR7, 0x2, UPT ;  /* 0x000000020700788c */ /* 0x000fe2000bf05270 */
[----:B------:R-:W-:-:S02]  /*4520*/  CS2R R236, SRZ ;  /* 0x0000000000ec7805 */ /* 0x000fc4000001ff00 */
[----:B--2---:R-:W-:Y:S01]  /*4530*/  CS2R R234, SRZ ;  /* 0x0000000000ea7805 */ /* 0x004fe2000001ff00 */
[----:B------:R0:W-:Y:S01]  /*4540*/  STL [R1+0x2d0], RZ ;  /* 0x0002d0ff01007387 */ /* 0x0001e20000100800 */
[----:B------:R-:W-:Y:S01]  /*4550*/  USEL UR7, URZ, 0x1, UP0 ;  /* 0x000000013f077887 */ /* 0x000fe20008000000 */
[----:B------:R-:W-:Y:S02]  /*4560*/  CS2R R232, SRZ ;  /* 0x0000000000e87805 */ /* 0x000fe4000001ff00 */
[----:B------:R-:W-:Y:S01]  /*4570*/  CS2R R230, SRZ ;  /* 0x0000000000e67805 */ /* 0x000fe2000001ff00 */
[----:B------:R0:W-:Y:S01]  /*4580*/  STL [R1+0x2cc], RZ ;  /* 0x0002ccff01007387 */ /* 0x0001e20000100800 */
[----:B------:R-:W-:Y:S02]  /*4590*/  CS2R R228, SRZ ;  /* 0x0000000000e47805 */ /* 0x000fe4000001ff00 */
[----:B------:R-:W-:Y:S02]  /*45a0*/  CS2R R226, SRZ ;  /* 0x0000000000e27805 */ /* 0x000fe4000001ff00 */
[----:B------:R-:W-:Y:S01]  /*45b0*/  ISETP.NE.AND P0, PT, RZ, UR7, PT ;  /* 0x00000007ff007c0c */ /* 0x000fe2000bf05270 */
[----:B------:R0:W-:Y:S01]  /*45c0*/  STL [R1+0x2c8], RZ ;  /* 0x0002c8ff01007387 */ /* 0x0001e20000100800 */
[----:B------:R-:W-:-:S02]  /*45d0*/  CS2R R224, SRZ ;  /* 0x0000000000e07805 */ /* 0x000fc4000001ff00 */
[----:B------:R-:W-:Y:S02]  /*45e0*/  CS2R R222, SRZ ;  /* 0x0000000000de7805 */ /* 0x000fe4000001ff00 */
[----:B------:R-:W-:Y:S01]  /*45f0*/  CS2R R220, SRZ ;  /* 0x0000000000dc7805 */ /* 0x000fe2000001ff00 */
[----:B------:R0:W-:Y:S01]  /*4600*/  STL [R1+0x2c4], RZ ;  /* 0x0002c4ff01007387 */ /* 0x0001e20000100800 */
[----:B------:R-:W-:Y:S02]  /*4610*/  CS2R R218, SRZ ;  /* 0x0000000000da7805 */ /* 0x000fe4000001ff00 */
[----:B------:R-:W-:Y:S02]  /*4620*/  CS2R R216, SRZ ;  /* 0x0000000000d87805 */ /* 0x000fe4000001ff00 */
[----:B------:R-:W-:Y:S01]  /*4630*/  CS2R R214, SRZ ;  /* 0x0000000000d67805 */ /* 0x000fe2000001ff00 */
        /* <DEDUP_REMOVED lines=54> */
[----:B------:R-:W-:Y:S01]  /*49a0*/  CS2R R4, SRZ ;  /* 0x0000000000047805 */ /* 0x000fe2000001ff00 */
[----:B------:R-:W-:Y:S01]  /*49b0*/  IMAD.MOV.U32 R3, RZ, RZ, RZ ;  /* 0x000000ffff037224 */ /* 0x000fe200078e00ff */
        /* <DEDUP_REMOVED lines=35> */
[----:B---3--:R-:W-:-:S06]  /*4bf0*/  WARPGROUP.ARRIVE ;  /* 0x00000000000079c5 */ /* 0x008fcc0000000000 */
[----:B------:R-:W-:Y:S03]  /*4c00*/  QGMMA.64x256x32.F32.E5M2.E5M2 R24, gdesc[UR16], R24, gsb0 ;  /* 0x03e00000101879f3 */ /* 0x000fe60008003818 */
[----:B------:R-:W-:Y:S02]  /*4c10*/  WARPGROUP.DEPBAR.LE gsb0, 0x0 ;  /* 0x00008000000079c5 */ /* 0x000fe40000010000 */
[----:B0-----:R-:W-:Y:S05]  /*4c20*/  @!P0 BRA `(.L_x_22) ;  /* 0x0000002000f88947 */ /* 0x001fea0003800000 */
[----:B------:R-:W2:Y:S04]  /*4c30*/  LDL R3, [R1] ;  /* 0x0000000001037983 */ /* 0x000ea80000100800 */
[----:B------:R-:W3:Y:S04]  /*4c40*/  LDL R4, [R1+0x4] ;  /* 0x0000040001047983 */ /* 0x000ee80000100800 */
[----:B------:R-:W4:Y:S04]  /*4c50*/  LDL R5, [R1+0x8] ;  /* 0x0000080001057983 */ /* 0x000f280000100800 */
[----:B------:R-:W5:Y:S04]  /*4c60*/  LDL R6, [R1+0xc] ;  /* 0x00000c0001067983 */ /* 0x000f680000100800 */
        /* <DEDUP_REMOVED lines=101> */
[----:B------:R0:W-:Y:S04]  /*52c0*/  STL [R1+0x4c4], R131 ;  /* 0x0004c48301007387 */ /* 0x0001e80000100800 */
[----:B0-----:R-:W5:Y:S04]  /*52d0*/  LDL R131, [R1+0x1a4] ;  /* 0x0001a40001837983 */ /* 0x001f680000100800 */
        /* <DEDUP_REMOVED lines=39> */
[----:B0-----:R-:W5:Y:S01]  /*5550*/  LDL R151, [R1+0x1f4] ;  /* 0x0001f40001977983 */ /* 0x001f620000100800 */
[----:B------:R-:W-:-:S01]  /*5560*/  FADD R2, RZ, R2 ;  /* 0x00000002ff027221 */ /* 0x000fc20000000000 */
[----:B------:R-:W-:Y:S01]  /*5570*/  FADD R0, RZ, R0 ;  /* 0x00000000ff007221 */ /* 0x000fe20000000000 */
[----:B--2---:R-:W-:-:S01]  /*5580*/  FADD R3, RZ, R3 ;  /* 0x00000003ff037221 */ /* 0x004fc20000000000 */
[----:B---3--:R-:W-:Y:S01]  /*5590*/  FADD R4, RZ, R4 ;  /* 0x00000004ff047221 */ /* 0x008fe20000000000 */
[----:B----4-:R-:W-:-:S01]  /*55a0*/  FADD R5, RZ, R5 ;  /* 0x00000005ff057221 */ /* 0x010fc20000000000 */
[----:B-----5:R-:W-:Y:S01]  /*55b0*/  FADD R6, RZ, R6 ;  /* 0x00000006ff067221 */ /* 0x020fe20000000000 */
[----:B------:R-:W-:-:S01]  /*55c0*/  FADD R7, RZ, R7 ;  /* 0x00000007ff077221 */ /* 0x000fc20000000000 */
[----:B------:R-:W-:Y:S01]  /*55d0*/  FADD R8, RZ, R8 ;  /* 0x00000008ff087221 */ /* 0x000fe20000000000 */
        /* <DEDUP_REMOVED lines=13> */
[----:B------:R-:W2:Y:S01]  /*56b0*/  LDL.LU R131, [R1+0x4c4] ;  /* 0x0004c40001837983 */ /* 0x000ea20000300800 */
        /* <DEDUP_REMOVED lines=13> */
[----:B------:R-:W3:Y:S01]  /*5790*/  LDL.LU R132, [R1+0x4c0] ;  /* 0x0004c00001847983 */ /* 0x000ee20000300800 */
        /* <DEDUP_REMOVED lines=16> */
[----:B------:R0:W-:Y:S01]  /*58a0*/  STL [R1+0x200], R133 ;  /* 0x0002008501007387 */ /* 0x0001e20000100800 */
        /* <DEDUP_REMOVED lines=9> */
[----:B0-----:R-:W4:Y:S01]  /*5940*/  LDL.LU R133, [R1+0x4bc] ;  /* 0x0004bc0001857983 */ /* 0x001f220000300800 */
[----:B------:R-:W-:-:S01]  /*5950*/  FADD R184, RZ, R184 ;  /* 0x000000b8ffb87221 */ /* 0x000fc20000000000 */
[----:B------:R-:W-:Y:S01]  /*5960*/  FADD R185, RZ, R185 ;  /* 0x000000b9ffb97221 */ /* 0x000fe20000000000 */
[----:B------:R-:W-:-:S01]  /*5970*/  FADD R186, RZ, R186 ;  /* 0x000000baffba7221 */ /* 0x000fc20000000000 */
        /* <DEDUP_REMOVED lines=10> */
[----:B0-----:R-:W5:Y:S01]  /*5a20*/  LDL.LU R134, [R1+0x4b8] ;  /* 0x0004b80001867983 */ /* 0x001f620000300800 */
        /* <DEDUP_REMOVED lines=52> */
[----:B0-----:R-:W5:Y:S04]  /*5d70*/  LDL.LU R138, [R1+0x4a8] ;  /* 0x0004a800018a7983 */ /* 0x001f680000300800 */
[----:B------:R0:W-:Y:S01]  /*5d80*/  STL [R1+0x218], R139 ;  /* 0x0002188b01007387 */ /* 0x0001e20000100800 */
[----:B------:R-:W-:-:S03]  /*5d90*/  FADD R140, RZ, R140 ;  /* 0x0000008cff8c7221 */ /* 0x000fc60000000000 */
        /* <DEDUP_REMOVED lines=34> */
[----:B------:R0:W-:Y:S04]  /*5fc0*/  STL [R1+0x248], R151 ;  /* 0x0002489701007387 */ /* 0x0001e80000100800 */
[----:B0-----:R-:W5:Y:S04]  /*5fd0*/  LDL.LU R151, [R1+0x474] ;  /* 0x0004740001977983 */ /* 0x001f680000300800 */
[----:B------:R0:W-:Y:S04]  /*5fe0*/  STL [R1+0x24c], R2 ;  /* 0x00024c0201007387 */ /* 0x0001e80000100800 */
[----:B------:R1:W-:Y:S01]  /*5ff0*/  STL [R1+0x250], R0 ;  /* 0x0002500001007387 */ /* 0x0003e20000100800 */
[----:B0-----:R-:W-:-:S01]  /*6000*/  FADD R2, RZ, R24 ;  /* 0x00000018ff027221 */ /* 0x001fc20000000000 */
[----:B-1----:R-:W-:-:S04]  /*6010*/  FADD R0, RZ, R25 ;  /* 0x00000019ff007221 */ /* 0x002fc80000000000 */
        /* <DEDUP_REMOVED lines=211> */
[----:B--2---:R-:W-:-:S04]  /*6d50*/  FADD R0, RZ, R131 ;  /* 0x00000083ff007221 */ /* 0x004fc80000000000 */
[----:B------:R3:W-:Y:S04]  /*6d60*/  STL [R1+0x3fc], R2 ;  /* 0x0003fc0201007387 */ /* 0x0007e80000100800 */
[----:B------:R4:W-:Y:S01]  /*6d70*/  STL [R1+0x400], R0 ;  /* 0x0004000001007387 */ /* 0x0009e20000100800 */
[----:B---3--:R-:W-:-:S01]  /*6d80*/  FADD R2, RZ, R132 ;  /* 0x00000084ff027221 */ /* 0x008fc20000000000 */
[----:B----4-:R-:W-:-:S04]  /*6d90*/  FADD R0, RZ, R133 ;  /* 0x00000085ff007221 */ /* 0x010fc80000000000 */
[----:B------:R5:W-:Y:S04]  /*6da0*/  STL [R1+0x404], R2 ;  /* 0x0004040201007387 */ /* 0x000be80000100800 */
[----:B------:R0:W-:Y:S01]  /*6db0*/  STL [R1+0x408], R0 ;  /* 0x0004080001007387 */ /* 0x0001e20000100800 */
[----:B-----5:R-:W-:-:S01]  /*6dc0*/  FADD R2, RZ, R134 ;  /* 0x00000086ff027221 */ /* 0x020fc20000000000 */
[----:B0-----:R-:W-:-:S04]  /*6dd0*/  FADD R0, RZ, R135 ;  /* 0x00000087ff007221 */ /* 0x001fc80000000000 */
        /* <DEDUP_REMOVED lines=34> */
[----:B------:R-:W-:-:S05]  /*7000*/  UMOV UR6, URZ ;  /* 0x0000003f00067c82 */ /* 0x000fca0008000000 */
.L_x_22:
[----:B------:R-:W-:-:S04]  /*7010*/  UIADD3 UR23, UR5, 0x1, URZ ;  /* 0x0000000105177890 */ /* 0x000fc8000fffe03f */
[----:B------:R-:W-:-:S04]  /*7020*/  UISETP.NE.AND UP0, UPT, UR23, 0x7, UPT ;  /* 0x000000071700788c */ /* 0x000fc8000bf05270 */
[----:B------:R-:W-:Y:S02]  /*7030*/  USEL UR8, URZ, 0x1, UP0 ;  /* 0x000000013f087887 */ /* 0x000fe40008000000 */
[----:B------:R-:W-:Y:S02]  /*7040*/  USEL UR23, UR23, URZ, UP0 ;  /* 0x0000003f17177287 */ /* 0x000fe40008000000 */
[----:B------:R-:W-:-:S06]  /*7050*/  ULOP3.LUT UR8, UR4, UR8, URZ, 0x3c, !UPT ;  /* 0x0000000804087292 */ /* 0x000fcc000f8e3c3f */
[----:B0-----:R-:W-:Y:S01]  /*7060*/  IMAD.U32 R0, RZ, RZ, UR8 ;  /* 0x00000008ff007e24 */ /* 0x001fe2000f8e00ff */
[----:B------:R-:W-:-:S06]  /*7070*/  UMOV UR8, 0x1 ;  /* 0x0000000100087882 */ /* 0x000fcc0000000000 */
.L_x_17:
[----:B------:R-:W-:-:S04]  /*7080*/  UISETP.LT.AND UP0, UPT, UR9, 0x1, UPT ;  /* 0x000000010900788c */ /* 0x000fc8000bf01270 */
[----:B------:R-:W-:-:S04]  /*7090*/  USEL UR16, UR9, 0x1, UP0 ;  /* 0x0000000109107887 */ /* 0x000fc80008000000 */
[----:B------:R-:W-:-:S04]  /*70a0*/  UIADD3 UR16, UR9, -UR16, URZ ;  /* 0x8000001009107290 */ /* 0x000fc8000fffe03f */
[----:B------:R-:W-:-:S06]  /*70b0*/  UISETP.GE.AND UP0, UPT, UR16, 0x1, UPT ;  /* 0x000000011000788c */ /* 0x000fcc000bf06270 */
[----:B------:R-:W-:-:S13]  /*70c0*/  PLOP3.LUT P0, PT, PT, PT, UP0, 0x80, 0x0 ;  /* 0x000000000000781c */ /* 0x000fda0003f0f008 */
[----:B------:R-:W-:Y:S05]  /*70d0*/  @!P0 BRA `(.L_x_23) ;  /* 0x0000006000688947 */ /* 0x000fea0003800000 */
[----:B------:R-:W-:Y:S01]  /*70e0*/  UMOV UR24, UR16 ;  /* 0x0000001000187c82 */ /* 0x000fe20008000000 */
[----:B------:R-:W-:Y:S01]  /*70f0*/  UMOV UR25, UR5 ;  /* 0x0000000500197c82 */ /* 0x000fe20008000000 */
[----:B------:R-:W-:-:S05]  /*7100*/  ULDC UR26, c[0x0][0x50c] ;  /* 0x00014300001a7ab9 */ /* 0x000fca0000000800 */
.L_x_31:
[----:B------:R-:W-:-:S06]  /*7110*/  UISETP.NE.AND UP0, UPT, UR22, 0x3, UPT ;  /* 0x000000031600788c */ /* 0x000fcc000bf05270 */
[----:B------:R-:W-:-:S13]  /*7120*/  PLOP3.LUT P1, PT, PT, PT, UP0, 0x80, 0x0 ;  /* 0x000000000000781c */ /* 0x000fda0003f2f008 */
[----:B------:R-:W-:Y:S05]  /*7130*/  @!P1 BRA `(.L_x_24) ;  /* 0x0000000000049947 */ /* 0x000fea0003800000 */
[----:B------:R-:W-:Y:S01]  /*7140*/  BPT.TRAP 0x1 ;  /* 0x000000040000795c */ /* 0x000fe20000300000 */
.L_x_24:
[----:B------:R-:W0:Y:S01]  /*7150*/  S2UR UR16, SR_CgaCtaId ;  /* 0x00000000001079c3 */ /* 0x000e220000008800 */
[----:B------:R-:W-:Y:S01]  /*7160*/  UMOV UR11, 0x400 ;  /* 0x00000400000b7882 */ /* 0x000fe20000000000 */
[----:B------:R-:W-:Y:S01]  /*7170*/  SHF.L.U32 R2, R0, 0x1f, RZ ;  /* 0x0000001f00027819 */ /* 0x000fe200000006ff */
[----:B0-----:R-:W-:-:S04]  /*7180*/  ULEA UR11, UR16, UR11, 0x18 ;  /* 0x0000000b100b7291 */ /* 0x001fc8000f8ec03f */
[----:B------:R-:W-:-:S09]  /*7190*/  ULEA UR16, UR23, UR11, 0x3 ;  /* 0x0000000b17107291 */ /* 0x000fd2000f8e183f */
[----:B------:R0:W2:Y:S01]  /*71a0*/  SYNCS.PHASECHK.TRANS64.TRYWAIT P0, [UR16], R2 ;  /* 0x00000002ff0075a7 */ /* 0x0000a20008000150 */
[----:B------:R-:W-:Y:S05]  /*71b0*/  @!P1 BRA `(.L_x_25) ;  /* 0x0000000000049947 */ /* 0x000fea0003800000 */
[----:B------:R-:W-:Y:S01]  /*71c0*/  BPT.TRAP 0x1 ;  /* 0x000000040000795c */ /* 0x000fe20000300000 */
.L_x_25:
[----:B--2---:R-:W-:Y:S05]  /*71d0*/  @P0 BRA `(.L_x_26) ;  /* 0x0000000000080947 */ /* 0x004fea0003800000 */
[----:B------:R-:W2:Y:S02]  /*71e0*/  SYNCS.PHASECHK.TRANS64.TRYWAIT P0, [UR16], R2 ;  /* 0x00000002ff0075a7 */ /* 0x000ea40008000150 */
[----:B--2---:R-:W-:Y:S05]  /*71f0*/  @!P0 BRA `(.L_x_27) ;  /* 0x000001e4005c8947 */ /* 0x004fea0003800000 */
.L_x_26:
        /* <DEDUP_REMOVED lines=64> */
[----:B--2---:R-:W2:Y:S04]  /*7600*/  LDL.LU.64 R108, [R1] ;  /* 0x00000000016c7983 */ /* 0x004ea80000300a00 */
[----:B------:R-:W2:Y:S04]  /*7610*/  LDL.LU.64 R110, [R1+0x8] ;  /* 0x00000800016e7983 */ /* 0x000ea80000300a00 */
        /* <DEDUP_REMOVED lines=61> */
[----:B------:R-:W2:Y:S01]  /*79f0*/  LDL.LU.64 R234, [R1+0x1f8] ;  /* 0x0001f80001ea7983 */ /* 0x000ea20000300a00 */
[----:B------:R-:W-:-:S02]  /*7a00*/  UIADD3 UR16, UR11, 0x1c180, URZ ;  /* 0x0001c1800b107890 */ /* 0x000fc4000fffe03f */
[----:B------:R-:W-:Y:S02]  /*7a10*/  UISETP.NE.AND UP0, UPT, UR7, URZ, UPT ;  /* 0x0000003f0700728c */ /* 0x000fe4000bf05270 */
[----:B------:R-:W-:Y:S02]  /*7a20*/  USHF.R.U32.HI UR16, URZ, 0x4, UR16 ;  /* 0x000000043f107899 */ /* 0x000fe40008011610 */
[----:B------:R-:W-:Y:S02]  /*7a30*/  USEL UR8, UR8, URZ, !UP0 ;  /* 0x0000003f08087287 */ /* 0x000fe4000c000000 */
[----:B------:R-:W-:Y:S02]  /*7a40*/  ULOP3.LUT UR16, UR16, 0x3fff, URZ, 0xc0, !UPT ;  /* 0x00003fff10107892 */ /* 0x000fe4000f8ec03f */
[----:B------:R-:W-:Y:S02]  /*7a50*/  UISETP.NE.U32.AND UP0, UPT, UR8, URZ, UPT ;  /* 0x0000003f0800728c */ /* 0x000fe4000bf05070 */
[----:B------:R-:W-:-:S02]  /*7a60*/  ULOP3.LUT UR7, UR12, 0x10000, URZ, 0xfc, !UPT ;  /* 0x000100000c077892 */ /* 0x000fc4000f8efc3f */
[----:B------:R-:W-:Y:S02]  /*7a70*/  ULOP3.LUT UR8, UR16, 0x10000, URZ, 0xfc, !UPT ;  /* 0x0001000010087892 */ /* 0x000fe4000f8efc3f */
[----:B------:R-:W-:Y:S02]  /*7a80*/  ULEA UR7, UR23, UR7, 0xa ;  /* 0x0000000717077291 */ /* 0x000fe4000f8e503f */
[----:B------:R-:W-:Y:S01]  /*7a90*/  ULEA UR8, UR23, UR8, 0xa ;  /* 0x0000000817087291 */ /* 0x000fe2000f8e503f */
[----:B------:R-:W-:Y:S01]  /*7aa0*/  UMOV UR17, 0x80000020 ;  /* 0x8000002000117882 */ /* 0x000fe20000000000 */
[----:B------:R-:W-:-:S03]  /*7ab0*/  UMOV UR19, 0x80000020 ;  /* 0x8000002000137882 */ /* 0x000fc60000000000 */
[----:B------:R-:W-:Y:S02]  /*7ac0*/  UMOV UR16, UR7 ;  /* 0x0000000700107c82 */ /* 0x000fe40008000000 */
[----:B------:R-:W-:Y:S01]  /*7ad0*/  UMOV UR18, UR8 ;  /* 0x0000000800127c82 */ /* 0x000fe20008000000 */
[----:B--2---:R-:W-:-:S06]  /*7ae0*/  WARPGROUP.ARRIVE ;  /* 0x00000000000079c5 */ /* 0x004fcc0000000000 */
[----:B------:R-:W-:Y:S03]  /*7af0*/  QGMMA.64x256x32.F32.E5M2.E5M2 R108, gdesc[UR16], R108, UP0, gsb0 ;  /* 0x03e00000106c79f3 */ /* 0x000fe6000b80386c */
        /* <DEDUP_REMOVED lines=65> */
[----:B--2---:R-:W2:Y:S04]  /*7f10*/  LDL.LU.64 R234, [R1+0x870] ;  /* 0x0008700001ea7983 */ /* 0x004ea80000300a00 */
[----:B------:R-:W3:Y:S04]  /*7f20*/  LDL.LU.64 R232, [R1+0x868] ;  /* 0x0008680001e87983 */ /* 0x000ee80000300a00 */
[----:B------:R-:W4:Y:S04]  /*7f30*/  LDL.LU.64 R230, [R1+0x860] ;  /* 0x0008600001e67983 */ /* 0x000f280000300a00 */
        /* <DEDUP_REMOVED lines=60> */
[----:B------:R-:W4:Y:S01]  /*8300*/  LDL.LU.64 R108, [R1+0x678] ;  /* 0x00067800016c7983 */ /* 0x000f220000300a00 */
[----:B------:R-:W-:Y:S01]  /*8310*/  UIADD3 UR16, UR7, 0x200, URZ ;  /* 0x0000020007107890 */ /* 0x000fe2000fffe03f */
[----:B------:R-:W-:-:S02]  /*8320*/  UMOV UR17, 0x80000020 ;  /* 0x8000002000117882 */ /* 0x000fc40000000000 */
[----:B--2---:R-:W-:Y:S04]  /*8330*/  STL.64 [R1+0x670], R234 ;  /* 0x000670ea01007387 */ /* 0x004fe80000100a00 */
[----:B---3--:R-:W-:Y:S04]  /*8340*/  STL.64 [R1+0x668], R232 ;  /* 0x000668e801007387 */ /* 0x008fe80000100a00 */
[----:B----4-:R-:W-:Y:S04]  /*8350*/  STL.64 [R1+0x660], R230 ;  /* 0x000660e601007387 */ /* 0x010fe80000100a00 */
        /* <DEDUP_REMOVED lines=38> */
[----:B------:R-:W-:Y:S01]  /*85c0*/  STL.64 [R1+0x528], R152 ;  /* 0x0005289801007387 */ /* 0x000fe20000100a00 */
[----:B------:R-:W-:-:S06]  /*85d0*/  WARPGROUP.ARRIVE ;  /* 0x00000000000079c5 */ /* 0x000fcc0000000000 */
[----:B------:R-:W-:Y:S03]  /*85e0*/  QGMMA.64x256x32.F32.E5M2.E5M2 R24, gdesc[UR16], R24, UP0, gsb0 ;  /* 0x03e00000101879f3 */ /* 0x000fe6000b803818 */
        /* <DEDUP_REMOVED lines=88> */
[----:B------:R-:W-:Y:S01]  /*8b70*/  UIADD3 UR18, UR8, 0x2, URZ ;  /* 0x0000000208127890 */ /* 0x000fe2000fffe03f */
[----:B------:R-:W-:Y:S01]  /*8b80*/  UMOV UR17, 0x80000020 ;  /* 0x8000002000117882 */ /* 0x000fe20000000000 */
[----:B------:R-:W-:Y:S01]  /*8b90*/  UMOV UR19, 0x80000020 ;  /* 0x8000002000137882 */ /* 0x000fe20000000000 */
[----:B--2---:R-:W-:-:S06]  /*8ba0*/  WARPGROUP.ARRIVE ;  /* 0x00000000000079c5 */ /* 0x004fcc0000000000 */
[----:B------:R-:W-:Y:S03]  /*8bb0*/  QGMMA.64x256x32.F32.E5M2.E5M2 R108, gdesc[UR16], R108, gsb0 ;  /* 0x03e00000106c79f3 */ /* 0x000fe6000800386c */
[----:B------:R-:W-:Y:S02]  /*8bc0*/  WARPGROUP.DEPBAR.LE gsb0, 0x0 ;  /* 0x00008000000079c5 */ /* 0x000fe40000010000 */
[----:B------:R-:W-:Y:S01]  /*8bd0*/  STL.64 [R1], R108 ;  /* 0x0000006c01007387 */ /* 0x000fe20000100a00 */
[----:B0-----:R-:W-:-:S03]  /*8be0*/  IMAD.MOV.U32 R2, RZ, RZ, R108 ;  /* 0x000000ffff027224 */ /* 0x001fc600078e006c */
        /* <DEDUP_REMOVED lines=63> */
[----:B0-----:R0:W5:Y:S04]  /*8fe0*/  LDL.LU.64 R234, [R1+0x670] ;  /* 0x0006700001ea7983 */ /* 0x0011680000300a00 */
[----:B------:R0:W5:Y:S04]  /*8ff0*/  LDL.LU.64 R232, [R1+0x668] ;  /* 0x0006680001e87983 */ /* 0x0001680000300a00 */
        /* <DEDUP_REMOVED lines=62> */
[----:B------:R-:W-:Y:S01]  /*93e0*/  UIADD3 UR16, UR7, 0x202, URZ ;  /* 0x0000020207107890 */ /* 0x000fe2000fffe03f */
[----:B------:R-:W-:Y:S01]  /*93f0*/  UMOV UR17, 0x80000020 ;  /* 0x8000002000117882 */ /* 0x000fe20000000000 */
[----:B------:R-:W-:-:S04]  /*9400*/  UIADD3 UR6, UR6, 0x2, URZ ;  /* 0x0000000206067890 */ /* 0x000fc8000fffe03f */
[----:B------:R-:W-:-:S04]  /*9410*/  UISETP.NE.AND UP0, UPT, UR6, UR26, UPT ;  /* 0x0000001a0600728c */ /* 0x000fc8000bf05270 */
[----:B------:R-:W-:-:S06]  /*9420*/  USEL UR7, URZ, 0x1, UP0 ;  /* 0x000000013f077887 */ /* 0x000fcc0008000000 */
[----:B------:R-:W-:Y:S01]  /*9430*/  ISETP.NE.AND P0, PT, RZ, UR7, PT ;  /* 0x00000007ff007c0c */ /* 0x000fe2000bf05270 */
[----:B--2---:R-:W-:-:S06]  /*9440*/  WARPGROUP.ARRIVE ;  /* 0x00000000000079c5 */ /* 0x004fcc0000000000 */
[----:B------:R-:W-:Y:S03]  /*9450*/  QGMMA.64x256x32.F32.E5M2.E5M2 R24, gdesc[UR16], R24, gsb0 ;  /* 0x03e00000101879f3 */ /* 0x000fe60008003818 */
[----:B------:R-:W-:-:S03]  /*9460*/  WARPGROUP.DEPBAR.LE gsb0, 0x0 ;  /* 0x00008000000079c5 */ /* 0x000fc60000010000 */
[----:B0-----:R-:W-:Y:S05]  /*9470*/  @!P0 BRA `(.L_x_28) ;  /* 0x0000003c000c8947 */ /* 0x001fea0003800000 */
[----:B-----5:R0:W-:Y:S04]  /*9480*/  STL [R1+0x6a0], R225 ;  /* 0x0006a0e101007387 */ /* 0x0201e80000100800 */
[----:B------:R2:W-:Y:S01]  /*9490*/  STL [R1+0x69c], R226 ;  /* 0x00069ce201007387 */ /* 0x0005e20000100800 */
[----:B0-----:R-:W-:-:S03]  /*94a0*/  IMAD.MOV.U32 R225, RZ, RZ, R2 ;  /* 0x000000ffffe17224 */ /* 0x001fc600078e0002 */
[----:B--2---:R-:W2:Y:S04]  /*94b0*/  LDL R226, [R1+0x4] ;  /* 0x0000040001e27983 */ /* 0x004ea80000100800 */
[----:B------:R0:W-:Y:S04]  /*94c0*/  STL [R1+0x698], R227 ;  /* 0x000698e301007387 */ /* 0x0001e80000100800 */
[----:B0-----:R-:W3:Y:S04]  /*94d0*/  LDL R227, [R1+0x8] ;  /* 0x0000080001e37983 */ /* 0x001ee80000100800 */
[----:B------:R0:W-:Y:S04]  /*94e0*/  STL [R1+0x694], R228 ;  /* 0x000694e401007387 */ /* 0x0001e80000100800 */
[----:B0-----:R-:W4:Y:S04]  /*94f0*/  LDL R228, [R1+0xc] ;  /* 0x00000c0001e47983 */ /* 0x001f280000100800 */
        /* <DEDUP_REMOVED lines=209> */
[----:B0-----:R-:W4:Y:S04]  /*a210*/  LDL.LU R121, [R1+0x200] ;  /* 0x0002000001797983 */ /* 0x001f280000300800 */
        /* <DEDUP_REMOVED lines=14> */
[----:B------:R-:W4:Y:S04]  /*a300*/  LDL.LU R2, [R1+0x230] ;  /* 0x0002300001027983 */ /* 0x000f280000300800 */
        /* <DEDUP_REMOVED lines=38> */
[----:B------:R0:W-:Y:S01]  /*a570*/  STL [R1+0x484], R148 ;  /* 0x0004849401007387 */ /* 0x0001e20000100800 */
[----:B------:R-:W-:-:S03]  /*a580*/  FADD R3, R225, R3 ;  /* 0x00000003e1037221 */ /* 0x000fc60000000000 */
[----:B0-----:R-:W4:Y:S04]  /*a590*/  LDL.LU R148, [R1+0x214] ;  /* 0x0002140001947983 */ /* 0x001f280000300800 */
[----:B------:R0:W-:Y:S01]  /*a5a0*/  STL [R1+0x480], R149 ;  /* 0x0004809501007387 */ /* 0x0001e20000100800 */
[----:B--2---:R-:W-:-:S01]  /*a5b0*/  FADD R4, R226, R4 ;  /* 0x00000004e2047221 */ /* 0x004fc20000000000 */
[----:B---3--:R-:W-:Y:S02]  /*a5c0*/  FADD R5, R227, R5 ;  /* 0x00000005e3057221 */ /* 0x008fe40000000000 */
[----:B0-----:R-:W2:Y:S04]  /*a5d0*/  LDL R149, [R1+0x1f4] ;  /* 0x0001f40001957983 */ /* 0x001ea80000100800 */
[----:B------:R0:W-:Y:S01]  /*a5e0*/  STL [R1+0x47c], R150 ;  /* 0x00047c9601007387 */ /* 0x0001e20000100800 */
[----:B----4-:R-:W-:-:S01]  /*a5f0*/  FADD R6, R228, R6 ;  /* 0x00000006e4067221 */ /* 0x010fc20000000000 */
[----:B------:R-:W-:-:S02]  /*a600*/  FADD R7, R229, R7 ;  /* 0x00000007e5077221 */ /* 0x000fc40000000000 */
[----:B0-----:R-:W3:Y:S04]  /*a610*/  LDL R150, [R1+0x1c0] ;  /* 0x0001c00001967983 */ /* 0x001ee80000100800 */
[----:B------:R0:W-:Y:S01]  /*a620*/  STL [R1+0x478], R151 ;  /* 0x0004789701007387 */ /* 0x0001e20000100800 */
[----:B------:R-:W-:-:S01]  /*a630*/  FADD R8, R230, R8 ;  /* 0x00000008e6087221 */ /* 0x000fc20000000000 */
[----:B------:R-:W-:Y:S02]  /*a640*/  FADD R9, R231, R9 ;  /* 0x00000009e7097221 */ /* 0x000fe40000000000 */
[----:B0-----:R-:W4:Y:S04]  /*a650*/  LDL R151, [R1+0x1f0] ;  /* 0x0001f00001977983 */ /* 0x001f280000100800 */
[----:B------:R0:W-:Y:S01]  /*a660*/  STL [R1+0x474], R0 ;  /* 0x0004740001007387 */ /* 0x0001e20000100800 */
[----:B------:R-:W-:-:S01]  /*a670*/  FADD R10, R232, R10 ;  /* 0x0000000ae80a7221 */ /* 0x000fc20000000000 */
[----:B------:R-:W-:-:S02]  /*a680*/  FADD R11, R233, R11 ;  /* 0x0000000be90b7221 */ /* 0x000fc40000000000 */
[----:B0-----:R-:W2:Y:S04]  /*a690*/  LDL.LU R0, [R1+0x210] ;  /* 0x0002100001007983 */ /* 0x001ea80000300800 */
[----:B------:R-:W3:Y:S04]  /*a6a0*/  LDL.LU R225, [R1+0x6a0] ;  /* 0x0006a00001e17983 */ /* 0x000ee80000300800 */
[----:B------:R-:W4:Y:S04]  /*a6b0*/  LDL.LU R226, [R1+0x69c] ;  /* 0x00069c0001e27983 */ /* 0x000f280000300800 */
[----:B------:R-:W2:Y:S04]  /*a6c0*/  LDL.LU R227, [R1+0x698] ;  /* 0x0006980001e37983 */ /* 0x000ea80000300800 */
[----:B------:R-:W2:Y:S04]  /*a6d0*/  LDL.LU R228, [R1+0x694] ;  /* 0x0006940001e47983 */ /* 0x000ea80000300800 */
[----:B------:R-:W2:Y:S01]  /*a6e0*/  LDL.LU R229, [R1+0x690] ;  /* 0x0006900001e57983 */ /* 0x000ea20000300800 */
[----:B------:R-:W-:-:S03]  /*a6f0*/  FADD R12, R234, R12 ;  /* 0x0000000cea0c7221 */ /* 0x000fc60000000000 */
[----:B------:R-:W2:Y:S01]  /*a700*/  LDL.LU R230, [R1+0x68c] ;  /* 0x00068c0001e67983 */ /* 0x000ea20000300800 */
[----:B------:R-:W-:-:S03]  /*a710*/  FADD R13, R235, R13 ;  /* 0x0000000deb0d7221 */ /* 0x000fc60000000000 */
[----:B------:R-:W2:Y:S04]  /*a720*/  LDL.LU R231, [R1+0x688] ;  /* 0x0006880001e77983 */ /* 0x000ea80000300800 */
[----:B------:R-:W2:Y:S04]  /*a730*/  LDL.LU R232, [R1+0x684] ;  /* 0x0006840001e87983 */ /* 0x000ea80000300800 */
[----:B------:R-:W2:Y:S04]  /*a740*/  LDL.LU R233, [R1+0x680] ;  /* 0x0006800001e97983 */ /* 0x000ea80000300800 */
[----:B------:R-:W2:Y:S04]  /*a750*/  LDL.LU R234, [R1+0x67c] ;  /* 0x00067c0001ea7983 */ /* 0x000ea80000300800 */
[----:B------:R-:W2:Y:S01]  /*a760*/  LDL.LU R235, [R1+0x678] ;  /* 0x0006780001eb7983 */ /* 0x000ea20000300800 */
[----:B------:R-:W-:-:S01]  /*a770*/  FADD R14, R24, R14 ;  /* 0x0000000e180e7221 */ /* 0x000fc20000000000 */
[----:B------:R-:W-:Y:S01]  /*a780*/  FADD R15, R25, R15 ;  /* 0x0000000f190f7221 */ /* 0x000fe20000000000 */
[----:B------:R-:W-:-:S01]  /*a790*/  FADD R16, R26, R16 ;  /* 0x000000101a107221 */ /* 0x000fc20000000000 */
[----:B------:R-:W2:Y:S01]  /*a7a0*/  LDL.LU R24, [R1+0x674] ;  /* 0x0006740001187983 */ /* 0x000ea20000300800 */
[----:B------:R-:W-:-:S01]  /*a7b0*/  FADD R17, R27, R17 ;  /* 0x000000111b117221 */ /* 0x000fc20000000000 */
[----:B------:R-:W-:-:S02]  /*a7c0*/  FADD R18, R28, R18 ;  /* 0x000000121c127221 */ /* 0x000fc40000000000 */
[----:B------:R-:W2:Y:S01]  /*a7d0*/  LDL.LU R25, [R1+0x670] ;  /* 0x0006700001197983 */ /* 0x000ea20000300800 */
[----:B------:R-:W-:-:S03]  /*a7e0*/  FADD R19, R29, R19 ;  /* 0x000000131d137221 */ /* 0x000fc60000000000 */
        /* <DEDUP_REMOVED lines=155> */
[----:B---3--:R-:W-:-:S03]  /*b1a0*/  FADD R225, R107, R225 ;  /* 0x000000e16be17221 */ /* 0x008fc60000000000 */
[----:B------:R-:W3:Y:S01]  /*b1b0*/  LDL.LU R104, [R1+0x534] ;  /* 0x0005340001687983 */ /* 0x000ee20000300800 */
[----:B----4-:R-:W-:-:S03]  /*b1c0*/  FADD R226, R108, R226 ;  /* 0x000000e26ce27221 */ /* 0x010fc60000000000 */
[----:B------:R-:W4:Y:S01]  /*b1d0*/  LDL.LU R105, [R1+0x530] ;  /* 0x0005300001697983 */ /* 0x000f220000300800 */
[----:B--2---:R-:W-:-:S03]  /*b1e0*/  FADD R227, R109, R227 ;  /* 0x000000e36de37221 */ /* 0x004fc60000000000 */
        /* <DEDUP_REMOVED lines=15> */
[----:B------:R-:W-:-:S01]  /*b2e0*/  FADD R235, R117, R235 ;  /* 0x000000eb75eb7221 */ /* 0x000fc20000000000 */
[----:B------:R-:W-:Y:S02]  /*b2f0*/  FADD R121, R120, R121 ;  /* 0x0000007978797221 */ /* 0x000fe40000000000 */
[----:B------:R-:W2:Y:S01]  /*b300*/  LDL.LU R114, [R1+0x50c] ;  /* 0x00050c0001727983 */ /* 0x000ea20000300800 */
[----:B------:R-:W-:-:S03]  /*b310*/  FADD R236, R118, R236 ;  /* 0x000000ec76ec7221 */ /* 0x000fc60000000000 */
[----:B------:R-:W2:Y:S01]  /*b320*/  LDL.LU R115, [R1+0x508] ;  /* 0x0005080001737983 */ /* 0x000ea20000300800 */
[----:B------:R-:W-:-:S03]  /*b330*/  FADD R237, R119, R237 ;  /* 0x000000ed77ed7221 */ /* 0x000fc60000000000 */
[----:B------:R-:W2:Y:S01]  /*b340*/  LDL.LU R116, [R1+0x504] ;  /* 0x0005040001747983 */ /* 0x000ea20000300800 */
[----:B------:R-:W-:-:S03]  /*b350*/  FADD R123, R122, R123 ;  /* 0x0000007b7a7b7221 */ /* 0x000fc60000000000 */
[----:B------:R-:W2:Y:S04]  /*b360*/  LDL.LU R117, [R1+0x500] ;  /* 0x0005000001757983 */ /* 0x000ea80000300800 */
[----:B------:R-:W2:Y:S01]  /*b370*/  LDL.LU R118, [R1+0x4fc] ;  /* 0x0004fc0001767983 */ /* 0x000ea20000300800 */
[----:B------:R-:W-:-:S03]  /*b380*/  FADD R125, R124, R125 ;  /* 0x0000007d7c7d7221 */ /* 0x000fc60000000000 */
[----:B------:R-:W2:Y:S04]  /*b390*/  LDL.LU R119, [R1+0x4f8] ;  /* 0x0004f80001777983 */ /* 0x000ea80000300800 */
[----:B------:R-:W2:Y:S04]  /*b3a0*/  LDL.LU R120, [R1+0x4f4] ;  /* 0x0004f40001787983 */ /* 0x000ea80000300800 */
[----:B------:R0:W-:Y:S01]  /*b3b0*/  STL [R1+0x200], R121 ;  /* 0x0002007901007387 */ /* 0x0001e20000100800 */
[----:B------:R-:W-:-:S01]  /*b3c0*/  FADD R127, R126, R127 ;  /* 0x0000007f7e7f7221 */ /* 0x000fc20000000000 */
[----:B------:R-:W-:Y:S01]  /*b3d0*/  FADD R0, R128, R0 ;  /* 0x0000000080007221 */ /* 0x000fe20000000000 */
[----:B------:R-:W-:-:S01]  /*b3e0*/  FADD R148, R150, R148 ;  /* 0x0000009496947221 */ /* 0x000fc20000000000 */
[----:B0-----:R-:W2:Y:S04]  /*b3f0*/  LDL.LU R121, [R1+0x4f0] ;  /* 0x0004f00001797983 */ /* 0x001ea80000300800 */
        /* <DEDUP_REMOVED lines=9> */
[----:B------:R-:W-:-:S02]  /*b490*/  FADD R136, R137, R136 ;  /* 0x0000008889887221 */ /* 0x000fc40000000000 */
[----:B0-----:R-:W2:Y:S04]  /*b4a0*/  LDL.LU R125, [R1+0x4e0] ;  /* 0x0004e000017d7983 */ /* 0x001ea80000300800 */
[----:B------:R-:W2:Y:S04]  /*b4b0*/  LDL.LU R126, [R1+0x4dc] ;  /* 0x0004dc00017e7983 */ /* 0x000ea80000300800 */
[----:B------:R0:W-:Y:S01]  /*b4c0*/  STL [R1+0x20c], R127 ;  /* 0x00020c7f01007387 */ /* 0x0001e20000100800 */
[----:B------:R-:W-:-:S01]  /*b4d0*/  FADD R132, R134, R132 ;  /* 0x0000008486847221 */ /* 0x000fc20000000000 */
[----:B------:R-:W-:-:S02]  /*b4e0*/  FADD R2, R130, R2 ;  /* 0x0000000282027221 */ /* 0x000fc40000000000 */
[----:B0-----:R-:W2:Y:S04]  /*b4f0*/  LDL.LU R127, [R1+0x4d8] ;  /* 0x0004d800017f7983 */ /* 0x001ea80000300800 */
[----:B------:R-:W2:Y:S04]  /*b500*/  LDL.LU R128, [R1+0x4d4] ;  /* 0x0004d40001807983 */ /* 0x000ea80000300800 */
[----:B------:R-:W-:Y:S04]  /*b510*/  STL [R1+0x210], R0 ;  /* 0x0002100001007387 */ /* 0x000fe80000100800 */
[----:B------:R-:W-:Y:S04]  /*b520*/  STL [R1+0x214], R148 ;  /* 0x0002149401007387 */ /* 0x000fe80000100800 */
[----:B------:R-:W-:Y:S04]  /*b530*/  STL [R1+0x218], R144 ;  /* 0x0002189001007387 */ /* 0x000fe80000100800 */
[----:B------:R-:W-:Y:S04]  /*b540*/  STL [R1+0x21c], R142 ;  /* 0x00021c8e01007387 */ /* 0x000fe80000100800 */
[----:B------:R-:W-:Y:S04]  /*b550*/  STL [R1+0x220], R140 ;  /* 0x0002208c01007387 */ /* 0x000fe80000100800 */
[----:B------:R-:W-:Y:S04]  /*b560*/  STL [R1+0x224], R138 ;  /* 0x0002248a01007387 */ /* 0x000fe80000100800 */
[----:B------:R-:W3:Y:S04]  /*b570*/  LDL.LU R130, [R1+0x234] ;  /* 0x0002340001827983 */ /* 0x000ee80000300800 */
[----:B------:R-:W-:Y:S04]  /*b580*/  STL [R1+0x228], R136 ;  /* 0x0002288801007387 */ /* 0x000fe80000100800 */
[----:B------:R0:W-:Y:S04]  /*b590*/  STL [R1+0x22c], R132 ;  /* 0x00022c8401007387 */ /* 0x0001e80000100800 */
[----:B0-----:R-:W4:Y:S04]  /*b5a0*/  LDL.LU R132, [R1+0x238] ;  /* 0x0002380001847983 */ /* 0x001f280000300800 */
[----:B------:R-:W2:Y:S04]  /*b5b0*/  LDL.LU R134, [R1+0x23c] ;  /* 0x00023c0001867983 */ /* 0x000ea80000300800 */
[----:B------:R0:W-:Y:S04]  /*b5c0*/  STL [R1+0x230], R2 ;  /* 0x0002300201007387 */ /* 0x0001e80000100800 */
[----:B------:R-:W2:Y:S04]  /*b5d0*/  LDL.LU R136, [R1+0x240] ;  /* 0x0002400001887983 */ /* 0x000ea80000300800 */
        /* <DEDUP_REMOVED lines=11> */
[----:B0-----:R-:W2:Y:S04]  /*b690*/  LDL.LU R2, [R1+0x270] ;  /* 0x0002700001027983 */ /* 0x001ea80000300800 */
[----:B------:R-:W2:Y:S01]  /*b6a0*/  LDL.LU R0, [R1+0x274] ;  /* 0x0002740001007983 */ /* 0x000ea20000300800 */
[----:B---3--:R-:W-:-:S03]  /*b6b0*/  FADD R130, R129, R130 ;  /* 0x0000008281827221 */ /* 0x008fc60000000000 */
[----:B------:R-:W3:Y:S04]  /*b6c0*/  LDL.LU R129, [R1+0x4d0] ;  /* 0x0004d00001817983 */ /* 0x000ee80000300800 */
[----:B------:R0:W-:Y:S04]  /*b6d0*/  STL [R1+0x234], R130 ;  /* 0x0002348201007387 */ /* 0x0001e80000100800 */
[----:B0-----:R-:W3:Y:S01]  /*b6e0*/  LDL.LU R130, [R1+0x4cc] ;  /* 0x0004cc0001827983 */ /* 0x001ee20000300800 */
[----:B----4-:R-:W-:-:S03]  /*b6f0*/  FADD R132, R131, R132 ;  /* 0x0000008483847221 */ /* 0x010fc60000000000 */
[----:B------:R-:W4:Y:S01]  /*b700*/  LDL.LU R131, [R1+0x4c8] ;  /* 0x0004c80001837983 */ /* 0x000f220000300800 */
[----:B--2---:R-:W-:-:S03]  /*b710*/  FADD R134, R133, R134 ;  /* 0x0000008685867221 */ /* 0x004fc60000000000 */
[----:B------:R0:W-:Y:S01]  /*b720*/  STL [R1+0x238], R132 ;  /* 0x0002388401007387 */ /* 0x0001e20000100800 */
[----:B------:R-:W-:-:S03]  /*b730*/  FADD R136, R135, R136 ;  /* 0x0000008887887221 */ /* 0x000fc60000000000 */
[----:B0-----:R-:W2:Y:S01]  /*b740*/  LDL.LU R132, [R1+0x4c4] ;  /* 0x0004c40001847983 */ /* 0x001ea20000300800 */
[----:B------:R-:W-:-:S03]  /*b750*/  FADD R150, R151, R150 ;  /* 0x0000009697967221 */ /* 0x000fc60000000000 */
[----:B------:R-:W2:Y:S01]  /*b760*/  LDL.LU R133, [R1+0x4c0] ;  /* 0x0004c00001857983 */ /* 0x000ea20000300800 */
[----:B------:R-:W-:-:S03]  /*b770*/  FADD R148, R149, R148 ;  /* 0x0000009495947221 */ /* 0x000fc60000000000 */
[----:B------:R0:W-:Y:S01]  /*b780*/  STL [R1+0x23c], R134 ;  /* 0x00023c8601007387 */ /* 0x0001e20000100800 */
[----:B------:R-:W-:-:S01]  /*b790*/  FADD R146, R147, R146 ;  /* 0x0000009293927221 */ /* 0x000fc20000000000 */
[----:B------:R-:W-:Y:S02]  /*b7a0*/  FADD R144, R145, R144 ;  /* 0x0000009091907221 */ /* 0x000fe40000000000 */
[----:B0-----:R-:W2:Y:S01]  /*b7b0*/  LDL.LU R134, [R1+0x4bc] ;  /* 0x0004bc0001867983 */ /* 0x001ea20000300800 */
[----:B------:R-:W-:-:S03]  /*b7c0*/  FADD R143, R24, R143 ;  /* 0x0000008f188f7221 */ /* 0x000fc60000000000 */
[----:B------:R-:W2:Y:S01]  /*b7d0*/  LDL.LU R135, [R1+0x4b8] ;  /* 0x0004b80001877983 */ /* 0x000ea20000300800 */
[----:B------:R-:W-:-:S03]  /*b7e0*/  FADD R142, R25, R142 ;  /* 0x0000008e198e7221 */ /* 0x000fc60000000000 */
[----:B------:R0:W-:Y:S01]  /*b7f0*/  STL [R1+0x240], R136 ;  /* 0x0002408801007387 */ /* 0x0001e20000100800 */
[----:B------:R-:W-:-:S01]  /*b800*/  FADD R141, R26, R141 ;  /* 0x0000008d1a8d7221 */ /* 0x000fc20000000000 */
[----:B------:R-:W-:Y:S01]  /*b810*/  FADD R140, R27, R140 ;  /* 0x0000008c1b8c7221 */ /* 0x000fe20000000000 */
[----:B------:R-:W-:-:S01]  /*b820*/  FADD R139, R28, R139 ;  /* 0x0000008b1c8b7221 */ /* 0x000fc20000000000 */
[----:B0-----:R-:W2:Y:S01]  /*b830*/  LDL.LU R136, [R1+0x4b4] ;  /* 0x0004b40001887983 */ /* 0x001ea20000300800 */
[----:B------:R-:W-:-:S03]  /*b840*/  FADD R138, R29, R138 ;  /* 0x0000008a1d8a7221 */ /* 0x000fc60000000000 */
[----:B------:R0:W-:Y:S01]  /*b850*/  STL [R1+0x244], R150 ;  /* 0x0002449601007387 */ /* 0x0001e20000100800 */
[----:B------:R-:W-:-:S03]  /*b860*/  FADD R137, R30, R137 ;  /* 0x000000891e897221 */ /* 0x000fc60000000000 */
[----:B------:R1:W-:Y:S01]  /*b870*/  STL [R1+0x248], R148 ;  /* 0x0002489401007387 */ /* 0x0003e20000100800 */
[----:B------:R-:W-:-:S03]  /*b880*/  FADD R2, R31, R2 ;  /* 0x000000021f027221 */ /* 0x000fc60000000000 */
[----:B------:R1:W-:Y:S01]  /*b890*/  STL [R1+0x24c], R146 ;  /* 0x00024c9201007387 */ /* 0x0003e20000100800 */
[----:B------:R-:W-:-:S03]  /*b8a0*/  FADD R0, R32, R0 ;  /* 0x0000000020007221 */ /* 0x000fc60000000000 */
[----:B------:R1:W-:Y:S04]  /*b8b0*/  STL [R1+0x250], R144 ;  /* 0x0002509001007387 */ /* 0x0003e80000100800 */
[----:B------:R1:W-:Y:S04]  /*b8c0*/  STL [R1+0x254], R143 ;  /* 0x0002548f01007387 */ /* 0x0003e80000100800 */
[----:B------:R1:W-:Y:S04]  /*b8d0*/  STL [R1+0x258], R142 ;  /* 0x0002588e01007387 */ /* 0x0003e80000100800 */
[----:B------:R1:W-:Y:S04]  /*b8e0*/  STL [R1+0x25c], R141 ;  /* 0x00025c8d01007387 */ /* 0x0003e80000100800 */
[----:B------:R1:W-:Y:S04]  /*b8f0*/  STL [R1+0x260], R140 ;  /* 0x0002608c01007387 */ /* 0x0003e80000100800 */
[----:B------:R1:W-:Y:S04]  /*b900*/  STL [R1+0x264], R139 ;  /* 0x0002648b01007387 */ /* 0x0003e80000100800 */
[----:B------:R1:W-:Y:S04]  /*b910*/  STL [R1+0x268], R138 ;  /* 0x0002688a01007387 */ /* 0x0003e80000100800 */
[----:B------:R-:W3:Y:S04]  /*b920*/  LDL.LU R151, [R1+0x278] ;  /* 0x0002780001977983 */ /* 0x000ee80000300800 */
[----:B------:R1:W-:Y:S04]  /*b930*/  STL [R1+0x26c], R137 ;  /* 0x00026c8901007387 */ /* 0x0003e80000100800 */
[----:B0-----:R-:W4:Y:S04]  /*b940*/  LDL.LU R150, [R1+0x27c] ;  /* 0x00027c0001967983 */ /* 0x001f280000300800 */
[----:B------:R0:W-:Y:S04]  /*b950*/  STL [R1+0x270], R2 ;  /* 0x0002700201007387 */ /* 0x0001e80000100800 */
[----:B------:R-:W2:Y:S04]  /*b960*/  LDL.LU R149, [R1+0x280] ;  /* 0x0002800001957983 */ /* 0x000ea80000300800 */
[----:B------:R0:W-:Y:S04]  /*b970*/  STL [R1+0x274], R0 ;  /* 0x0002740001007387 */ /* 0x0001e80000100800 */
[----:B-1----:R-:W2:Y:S04]  /*b980*/  LDL.LU R148, [R1+0x284] ;  /* 0x0002840001947983 */ /* 0x002ea80000300800 */
        /* <DEDUP_REMOVED lines=13> */
[----:B---3--:R-:W-:-:S05]  /*ba60*/  FADD R151, R33, R151 ;  /* 0x0000009721977221 */ /* 0x008fca0000000000 */
[----:B------:R0:W-:Y:S01]  /*ba70*/  STL [R1+0x278], R151 ;  /* 0x0002789701007387 */ /* 0x0001e20000100800 */
[----:B----4-:R-:W-:-:S05]  /*ba80*/  FADD R150, R34, R150 ;  /* 0x0000009622967221 */ /* 0x010fca0000000000 */
[----:B------:R1:W-:Y:S01]  /*ba90*/  STL [R1+0x27c], R150 ;  /* 0x00027c9601007387 */ /* 0x0003e20000100800 */
[----:B--2---:R-:W-:-:S05]  /*baa0*/  FADD R149, R35, R149 ;  /* 0x0000009523957221 */ /* 0x004fca0000000000 */
[----:B------:R2:W-:Y:S01]  /*bab0*/  STL [R1+0x280], R149 ;  /* 0x0002809501007387 */ /* 0x0005e20000100800 */
[----:B------:R-:W-:-:S01]  /*bac0*/  FADD R148, R36, R148 ;  /* 0x0000009424947221 */ /* 0x000fc20000000000 */
[----:B------:R-:W-:-:S04]  /*bad0*/  FADD R147, R37, R147 ;  /* 0x0000009325937221 */ /* 0x000fc80000000000 */
[----:B------:R3:W-:Y:S01]  /*bae0*/  STL [R1+0x284], R148 ;  /* 0x0002849401007387 */ /* 0x0007e20000100800 */
[----:B------:R-:W-:-:S03]  /*baf0*/  FADD R146, R38, R146 ;  /* 0x0000009226927221 */ /* 0x000fc60000000000 */
        /* <DEDUP_REMOVED lines=20> */
[----:B0-----:R-:W4:Y:S01]  /*bc40*/  LDL.LU R151, [R1+0x2bc] ;  /* 0x0002bc0001977983 */ /* 0x001f220000300800 */
[----:B------:R-:W-:-:S03]  /*bc50*/  FADD R0, R49, R0 ;  /* 0x0000000031007221 */ /* 0x000fc60000000000 */
[----:B------:R0:W-:Y:S04]  /*bc60*/  STL [R1+0x2b0], R137 ;  /* 0x0002b08901007387 */ /* 0x0001e80000100800 */
[----:B-1----:R-:W4:Y:S04]  /*bc70*/  LDL.LU R150, [R1+0x2c0] ;  /* 0x0002c00001967983 */ /* 0x002f280000300800 */
[----:B------:R1:W-:Y:S04]  /*bc80*/  STL [R1+0x2b4], R2 ;  /* 0x0002b40201007387 */ /* 0x0003e80000100800 */
[----:B--2---:R-:W2:Y:S04]  /*bc90*/  LDL.LU R149, [R1+0x2c4] ;  /* 0x0002c40001957983 */ /* 0x004ea80000300800 */
[----:B------:R1:W-:Y:S04]  /*bca0*/  STL [R1+0x2b8], R0 ;  /* 0x0002b80001007387 */ /* 0x0003e80000100800 */
[----:B---3--:R-:W3:Y:S04]  /*bcb0*/  LDL.LU R148, [R1+0x2c8] ;  /* 0x0002c80001947983 */ /* 0x008ee80000300800 */
[----:B----4-:R-:W4:Y:S04]  /*bcc0*/  LDL.LU R147, [R1+0x2cc] ;  /* 0x0002cc0001937983 */ /* 0x010f280000300800 */
[----:B------:R-:W4:Y:S04]  /*bcd0*/  LDL.LU R146, [R1+0x2d0] ;  /* 0x0002d00001927983 */ /* 0x000f280000300800 */
        /* <DEDUP_REMOVED lines=8> */
[----:B0-----:R-:W4:Y:S04]  /*bd60*/  LDL.LU R137, [R1+0x2f4] ;  /* 0x0002f40001897983 */ /* 0x001f280000300800 */
[----:B-1----:R-:W4:Y:S04]  /*bd70*/  LDL.LU R2, [R1+0x2f8] ;  /* 0x0002f80001027983 */ /* 0x002f280000300800 */
[----:B------:R-:W4:Y:S01]  /*bd80*/  LDL.LU R0, [R1+0x2fc] ;  /* 0x0002fc0001007983 */ /* 0x000f220000300800 */
[----:B------:R-:W-:-:S01]  /*bd90*/  FADD R151, R50, R151 ;  /* 0x0000009732977221 */ /* 0x000fc20000000000 */
[----:B------:R-:W-:-:S04]  /*bda0*/  FADD R150, R51, R150 ;  /* 0x0000009633967221 */ /* 0x000fc80000000000 */
[----:B------:R0:W-:Y:S01]  /*bdb0*/  STL [R1+0x2bc], R151 ;  /* 0x0002bc9701007387 */ /* 0x0001e20000100800 */
[----:B--2---:R-:W-:-:S03]  /*bdc0*/  FADD R149, R52, R149 ;  /* 0x0000009534957221 */ /* 0x004fc60000000000 */
[----:B------:R1:W-:Y:S01]  /*bdd0*/  STL [R1+0x2c0], R150 ;  /* 0x0002c09601007387 */ /* 0x0003e20000100800 */
[----:B---3--:R-:W-:-:S03]  /*bde0*/  FADD R148, R53, R148 ;  /* 0x0000009435947221 */ /* 0x008fc60000000000 */
[----:B------:R2:W-:Y:S01]  /*bdf0*/  STL [R1+0x2c4], R149 ;  /* 0x0002c49501007387 */ /* 0x0005e20000100800 */
[----:B----4-:R-:W-:-:S03]  /*be00*/  FADD R147, R54, R147 ;  /* 0x0000009336937221 */ /* 0x010fc60000000000 */
        /* <DEDUP_REMOVED lines=198> */
[----:B------:R-:W-:Y:S01]  /*ca70*/  STL [R1+0x3cc], R151 ;  /* 0x0003cc9701007387 */ /* 0x000fe20000100800 */
[----:B--2---:R-:W-:-:S03]  /*ca80*/  FADD R149, R120, R149 ;  /* 0x0000009578957221 */ /* 0x004fc60000000000 */
[----:B------:R-:W-:Y:S01]  /*ca90*/  STL [R1+0x3d0], R150 ;  /* 0x0003d09601007387 */ /* 0x000fe20000100800 */
[----:B---3--:R-:W-:-:S03]  /*caa0*/  FADD R148, R121, R148 ;  /* 0x0000009479947221 */ /* 0x008fc60000000000 */
[----:B------:R-:W-:Y:S01]  /*cab0*/  STL [R1+0x3d4], R149 ;  /* 0x0003d49501007387 */ /* 0x000fe20000100800 */
[----:B----4-:R-:W-:-:S03]  /*cac0*/  FADD R147, R122, R147 ;  /* 0x000000937a937221 */ /* 0x010fc60000000000 */
[----:B------:R-:W-:Y:S01]  /*cad0*/  STL [R1+0x3d8], R148 ;  /* 0x0003d89401007387 */ /* 0x000fe20000100800 */
[----:B------:R-:W-:-:S03]  /*cae0*/  FADD R146, R123, R146 ;  /* 0x000000927b927221 */ /* 0x000fc60000000000 */
        /* <DEDUP_REMOVED lines=18> */
[----:B------:R-:W-:Y:S04]  /*cc10*/  STL [R1+0x400], R138 ;  /* 0x0004008a01007387 */ /* 0x000fe80000100800 */
[----:B------:R0:W-:Y:S04]  /*cc20*/  STL [R1+0x404], R137 ;  /* 0x0004048901007387 */ /* 0x0001e80000100800 */
[----:B0-----:R-:W2:Y:S01]  /*cc30*/  LDL.LU R137, [R1+0x410] ;  /* 0x0004100001897983 */ /* 0x001ea20000300800 */
[----:B------:R-:W-:-:S01]  /*cc40*/  FADD R2, R133, R2 ;  /* 0x0000000285027221 */ /* 0x000fc20000000000 */
[----:B------:R-:W-:-:S02]  /*cc50*/  FADD R0, R134, R0 ;  /* 0x0000000086007221 */ /* 0x000fc40000000000 */
[----:B------:R-:W3:Y:S04]  /*cc60*/  LDL.LU R138, [R1+0x414] ;  /* 0x00041400018a7983 */ /* 0x000ee80000300800 */
[----:B------:R-:W-:Y:S04]  /*cc70*/  STL [R1+0x408], R2 ;  /* 0x0004080201007387 */ /* 0x000fe80000100800 */
[----:B------:R-:W4:Y:S04]  /*cc80*/  LDL.LU R139, [R1+0x418] ;  /* 0x00041800018b7983 */ /* 0x000f280000300800 */
[----:B------:R0:W-:Y:S04]  /*cc90*/  STL [R1+0x40c], R0 ;  /* 0x00040c0001007387 */ /* 0x0001e80000100800 */
        /* <DEDUP_REMOVED lines=13> */
[----:B------:R-:W4:Y:S01]  /*cd70*/  LDL.LU R2, [R1+0x450] ;  /* 0x0004500001027983 */ /* 0x000f220000300800 */
[----:B--2---:R-:W-:-:S05]  /*cd80*/  FADD R137, R135, R137 ;  /* 0x0000008987897221 */ /* 0x004fca0000000000 */
[----:B------:R0:W-:Y:S04]  /*cd90*/  STL [R1+0x410], R137 ;  /* 0x0004108901007387 */ /* 0x0001e80000100800 */
[----:B0-----:R-:W4:Y:S01]  /*cda0*/  LDL.LU R137, [R1+0x4b0] ;  /* 0x0004b00001897983 */ /* 0x001f220000300800 */
[----:B---3--:R-:W-:-:S05]  /*cdb0*/  FADD R138, R136, R138 ;  /* 0x0000008a888a7221 */ /* 0x008fca0000000000 */
[----:B------:R0:W-:Y:S04]  /*cdc0*/  STL [R1+0x414], R138 ;  /* 0x0004148a01007387 */ /* 0x0001e80000100800 */
[----:B0-----:R-:W2:Y:S01]  /*cdd0*/  LDL.LU R138, [R1+0x4ac] ;  /* 0x0004ac00018a7983 */ /* 0x001ea20000300800 */
[----:B----4-:R-:W-:-:S05]  /*cde0*/  FADD R139, R137, R139 ;  /* 0x0000008b898b7221 */ /* 0x010fca0000000000 */
[----:B------:R0:W-:Y:S04]  /*cdf0*/  STL [R1+0x418], R139 ;  /* 0x0004188b01007387 */ /* 0x0001e80000100800 */
[----:B0-----:R-:W3:Y:S01]  /*ce00*/  LDL.LU R139, [R1+0x4a8] ;  /* 0x0004a800018b7983 */ /* 0x001ee20000300800 */
[----:B--2---:R-:W-:-:S05]  /*ce10*/  FADD R140, R138, R140 ;  /* 0x0000008c8a8c7221 */ /* 0x004fca0000000000 */
[----:B------:R0:W-:Y:S04]  /*ce20*/  STL [R1+0x41c], R140 ;  /* 0x00041c8c01007387 */ /* 0x0001e80000100800 */
[----:B0-----:R-:W2:Y:S01]  /*ce30*/  LDL.LU R140, [R1+0x4a4] ;  /* 0x0004a400018c7983 */ /* 0x001ea20000300800 */
[----:B---3--:R-:W-:-:S05]  /*ce40*/  FADD R141, R139, R141 ;  /* 0x0000008d8b8d7221 */ /* 0x008fca0000000000 */
        /* <DEDUP_REMOVED lines=34> */
[----:B0-----:R0:W5:Y:S01]  /*d070*/  LDL.LU R0, [R1+0x474] ;  /* 0x0004740001007983 */ /* 0x0011620000300800 */
[----:B------:R-:W-:Y:S01]  /*d080*/  UMOV UR6, URZ ;  /* 0x0000003f00067c82 */ /* 0x000fe20008000000 */
[----:B---3--:R-:W-:-:S05]  /*d090*/  FADD R2, R2, R151 ;  /* 0x0000009702027221 */ /* 0x008fca0000000000 */
[----:B------:R0:W-:Y:S02]  /*d0a0*/  STL [R1+0x450], R2 ;  /* 0x0004500201007387 */ /* 0x0001e40000100800 */
.L_x_28:
[----:B------:R-:W-:Y:S05]  /*d0b0*/  @!P1 BRA `(.L_x_29) ;  /* 0x0000000000049947 */ /* 0x000fea0003800000 */
[----:B------:R-:W-:Y:S01]  /*d0c0*/  BPT.TRAP 0x1 ;  /* 0x000000040000795c */ /* 0x000fe20000300000 */
.L_x_29:
[----:B0-----:R-:W2:Y:S04]  /*d0d0*/  LDL R2, [R1+0x454] ;  /* 0x0004540001027983 */ /* 0x001ea80000100800 */
[----:B-----5:R0:W-:Y:S04]  /*d0e0*/  STL [R1+0x474], R0 ;  /* 0x0004740001007387 */ /* 0x0201e80000100800 */
[----:B0-----:R-:W3:Y:S01]  /*d0f0*/  LDL R0, [R1+0x458] ;  /* 0x0004580001007983 */ /* 0x001ee20000100800 */
[----:B--2---:R-:W-:Y:S01]  /*d100*/  ISETP.NE.AND P0, PT, R2, RZ, PT ;  /* 0x000000ff0200720c */ /* 0x004fe20003f05270 */
[----:B------:R-:W-:-:S12]  /*d110*/  IMAD.U32 R2, RZ, RZ, UR25 ;  /* 0x00000019ff027e24 */ /* 0x000fd8000f8e00ff */
[----:B------:R-:W-:-:S05]  /*d120*/  @P0 LEA R2, R2, UR11, 0x3 ;  /* 0x0000000b02020c11 */ /* 0x000fca000f8e18ff */
[----:B------:R-:W-:-:S05]  /*d130*/  @P0 VIADD R2, R2, 0x38 ;  /* 0x0000003802020836 */ /* 0x000fca0000000000 */
[----:B---3--:R-:W-:Y:S02]  /*d140*/  @P0 PRMT R2, R0, 0x654, R2 ;  /* 0x0000065400020816 */ /* 0x008fe40000000002 */
[----:B------:R0:W5:Y:S01]  /*d150*/  LDL.LU R0, [R1+0x474] ;  /* 0x0004740001007983 */ /* 0x0001620000300800 */
[----:B------:R-:W-:Y:S01]  /*d160*/  UISETP.GT.U32.AND UP0, UPT, UR13, 0x1, UPT ;  /* 0x000000010d00788c */ /* 0x000fe2000bf04070 */
[----:B------:R0:W-:Y:S05]  /*d170*/  @P0 SYNCS.ARRIVE.TRANS64.RED.A1T0 RZ, [R2+URZ], RZ ;  /* 0x000000ff02ff09a7 */ /* 0x0001ea000810043f */
[----:B------:R-:W-:-:S13]  /*d180*/  PLOP3.LUT P0, PT, PT, PT, UP0, 0x80, 0x0 ;  /* 0x000000000000781c */ /* 0x000fda0003f0f008 */
[----:B0-----:R-:W-:Y:S05]  /*d190*/  @P0 BRA `(.L_x_30) ;  /* 0x0000000000040947 */ /* 0x001fea0003800000 */
[----:B------:R-:W-:Y:S01]  /*d1a0*/  BPT.TRAP 0x1 ;  /* 0x000000040000795c */ /* 0x000fe20000300000 */
.L_x_30:
[----:B------:R-:W-:Y:S02]  /*d1b0*/  UISETP.GT.AND UP2, UPT, UR24, 0x1, UPT ;  /* 0x000000011800788c */ /* 0x000fe4000bf44270 */
[----:B------:R-:W-:Y:S02]  /*d1c0*/  UIADD3 UR23, UR23, 0x1, URZ ;  /* 0x0000000117177890 */ /* 0x000fe4000fffe03f */
[----:B------:R-:W-:Y:S02]  /*d1d0*/  UIADD3 UR25, UR25, 0x1, URZ ;  /* 0x0000000119197890 */ /* 0x000fe4000fffe03f */
[----:B------:R-:W-:Y:S01]  /*d1e0*/  PLOP3.LUT P0, PT, PT, PT, UP2, 0x80, 0x0 ;  /* 0x000000000000781c */ /* 0x000fe20003f0f028 */
[----:B------:R-:W-:Y:S02]  /*d1f0*/  UISETP.NE.AND UP0, UPT, UR23, 0x7, UPT ;  /* 0x000000071700788c */ /* 0x000fe4000bf05270 */
[----:B------:R-:W-:Y:S02]  /*d200*/  UISETP.NE.AND UP1, UPT, UR25, 0x7, UPT ;  /* 0x000000071900788c */ /* 0x000fe4000bf25270 */
[----:B------:R-:W-:-:S02]  /*d210*/  USEL UR8, URZ, 0x1, UP0 ;  /* 0x000000013f087887 */ /* 0x000fc40008000000 */
[----:B------:R-:W-:Y:S02]  /*d220*/  UIADD3 UR24, UR24, -0x1, URZ ;  /* 0xffffffff18187890 */ /* 0x000fe4000fffe03f */
[----:B------:R-:W-:Y:S02]  /*d230*/  USEL UR23, UR23, URZ, UP0 ;  /* 0x0000003f17177287 */ /* 0x000fe40008000000 */
[----:B-----5:R-:W-:Y:S01]  /*d240*/  LOP3.LUT R0, R0, UR8, RZ, 0x3c, !PT ;  /* 0x0000000800007c12 */ /* 0x020fe2000f8e3cff */
[----:B------:R-:W-:Y:S01]  /*d250*/  USEL UR25, UR25, URZ, UP1 ;  /* 0x0000003f19197287 */ /* 0x000fe20008800000 */
[----:B------:R-:W-:Y:S01]  /*d260*/  UMOV UR8, 0x1 ;  /* 0x0000000100087882 */ /* 0x000fe20000000000 */
[----:B------:R-:W-:Y:S10]  /*d270*/  @P0 BRA `(.L_x_31) ;  /* 0xffffff9c00a40947 */ /* 0x000ff4000383ffff */
.L_x_23:
[----:B------:R-:W-:-:S04]  /*d280*/  UISETP.NE.AND UP0, UPT, UR6, URZ, UPT ;  /* 0x0000003f0600728c */ /* 0x000fc8000bf05270 */
[----:B------:R-:W-:-:S06]  /*d290*/  USEL UR6, URZ, 0x1, !UP0 ;  /* 0x000000013f067887 */ /* 0x000fcc000c000000 */
[----:B------:R-:W-:-:S13]  /*d2a0*/  ISETP.NE.AND P0, PT, RZ, UR6, PT ;  /* 0x00000006ff007c0c */ /* 0x000fda000bf05270 */
[----:B------:R-:W-:Y:S05]  /*d2b0*/  @!P0 BRA `(.L_x_32) ;  /* 0x0000003800108947 */ /* 0x000fea0003800000 */
[----:B------:R0:W-:Y:S04]  /*d2c0*/  STL [R1+0x624], R43 ;  /* 0x0006242b01007387 */ /* 0x0001e80000100800 */
[----:B0-----:R-:W2:Y:S04]  /*d2d0*/  LDL.LU R43, [R1] ;  /* 0x00000000012b7983 */ /* 0x001ea80000300800 */
[----:B------:R0:W-:Y:S04]  /*d2e0*/  STL [R1+0x620], R44 ;  /* 0x0006202c01007387 */ /* 0x0001e80000100800 */
[----:B0-----:R-:W3:Y:S04]  /*d2f0*/  LDL.LU R44, [R1+0x4] ;  /* 0x00000400012c7983 */ /* 0x001ee80000300800 */
[----:B------:R0:W-:Y:S04]  /*d300*/  STL [R1+0x61c], R45 ;  /* 0x00061c2d01007387 */ /* 0x0001e80000100800 */
[----:B0-----:R-:W4:Y:S04]  /*d310*/  LDL.LU R45, [R1+0x8] ;  /* 0x00000800012d7983 */ /* 0x001f280000300800 */
[----:B------:R0:W-:Y:S04]  /*d320*/  STL [R1+0x618], R46 ;  /* 0x0006182e01007387 */ /* 0x0001e80000100800 */
[----:B0-----:R-:W5:Y:S04]  /*d330*/  LDL.LU R46, [R1+0xc] ;  /* 0x00000c00012e7983 */ /* 0x001f680000300800 */
        /* <DEDUP_REMOVED lines=138> */
[----:B------:R-:W5:Y:S04]  /*dbe0*/  LDL.LU R0, [R1+0x1b0] ;  /* 0x0001b00001007983 */ /* 0x000f680000300800 */
[----:B------:R-:W5:Y:S04]  /*dbf0*/  LDL.LU R2, [R1+0x204] ;  /* 0x0002040001027983 */ /* 0x000f680000300800 */
        /* <DEDUP_REMOVED lines=67> */
[----:B0-----:R-:W5:Y:S01]  /*e030*/  LDL.LU R149, [R1+0x12c] ;  /* 0x00012c0001957983 */ /* 0x001f620000300800 */
[----:B--2---:R-:W-:-:S03]  /*e040*/  FADD R3, R43, R3 ;  /* 0x000000032b037221 */ /* 0x004fc60000000000 */
[----:B------:R0:W-:Y:S01]  /*e050*/  STL [R1+0x478], R150 ;  /* 0x0004789601007387 */ /* 0x0001e20000100800 */
[----:B---3--:R-:W-:Y:S01]  /*e060*/  FADD R4, R44, R4 ;  /* 0x000000042c047221 */ /* 0x008fe20000000000 */
[----:B----4-:R-:W-:Y:S01]  /*e070*/  FADD R5, R45, R5 ;  /* 0x000000052d057221 */ /* 0x010fe20000000000 */
[----:B-----5:R-:W-:Y:S01]  /*e080*/  FADD R6, R46, R6 ;  /* 0x000000062e067221 */ /* 0x020fe20000000000 */
[----:B------:R-:W-:Y:S01]  /*e090*/  FADD R7, R47, R7 ;  /* 0x000000072f077221 */ /* 0x000fe20000000000 */
[----:B0-----:R-:W2:Y:S04]  /*e0a0*/  LDL.LU R150, [R1+0x128] ;  /* 0x0001280001967983 */ /* 0x001ea80000300800 */
[----:B------:R0:W-:Y:S01]  /*e0b0*/  STL [R1+0x474], R151 ;  /* 0x0004749701007387 */ /* 0x0001e20000100800 */
[----:B------:R-:W-:Y:S01]  /*e0c0*/  FADD R8, R48, R8 ;  /* 0x0000000830087221 */ /* 0x000fe20000000000 */
[----:B------:R-:W-:Y:S01]  /*e0d0*/  FADD R9, R49, R9 ;  /* 0x0000000931097221 */ /* 0x000fe20000000000 */
[----:B------:R-:W-:Y:S01]  /*e0e0*/  FADD R10, R50, R10 ;  /* 0x0000000a320a7221 */ /* 0x000fe20000000000 */
[----:B0-----:R-:W3:Y:S04]  /*e0f0*/  LDL.LU R151, [R1+0x124] ;  /* 0x0001240001977983 */ /* 0x001ee80000300800 */
[----:B------:R-:W4:Y:S04]  /*e100*/  LDL.LU R43, [R1+0x624] ;  /* 0x00062400012b7983 */ /* 0x000f280000300800 */
[----:B------:R-:W5:Y:S04]  /*e110*/  LDL.LU R44, [R1+0x620] ;  /* 0x00062000012c7983 */ /* 0x000f680000300800 */
[----:B------:R-:W4:Y:S04]  /*e120*/  LDL.LU R45, [R1+0x61c] ;  /* 0x00061c00012d7983 */ /* 0x000f280000300800 */
[----:B------:R-:W5:Y:S01]  /*e130*/  LDL.LU R46, [R1+0x618] ;  /* 0x00061800012e7983 */ /* 0x000f620000300800 */
[----:B------:R-:W-:-:S03]  /*e140*/  FADD R11, R51, R11 ;  /* 0x0000000b330b7221 */ /* 0x000fc60000000000 */
[----:B------:R-:W4:Y:S01]  /*e150*/  LDL.LU R47, [R1+0x614] ;  /* 0x00061400012f7983 */ /* 0x000f220000300800 */
[----:B------:R-:W-:-:S03]  /*e160*/  FADD R12, R52, R12 ;  /* 0x0000000c340c7221 */ /* 0x000fc60000000000 */
        /* <DEDUP_REMOVED lines=132> */
[----:B------:R-:W5:Y:S04]  /*e9b0*/  LDL.LU R114, [R1+0x508] ;  /* 0x0005080001727983 */ /* 0x000f680000300800 */
[----:B------:R-:W5:Y:S01]  /*e9c0*/  LDL.LU R115, [R1+0x504] ;  /* 0x0005040001737983 */ /* 0x000f620000300800 */
[----:B------:R-:W-:Y:S01]  /*e9d0*/  FADD R206, R149, R206 ;  /* 0x000000ce95ce7221 */ /* 0x000fe20000000000 */
[----:B------:R-:W-:Y:S01]  /*e9e0*/  FADD R237, R118, R237 ;  /* 0x000000ed76ed7221 */ /* 0x000fe20000000000 */
[----:B------:R-:W-:Y:S01]  /*e9f0*/  FADD R236, R119, R236 ;  /* 0x000000ec77ec7221 */ /* 0x000fe20000000000 */
[----:B------:R0:W-:Y:S01]  /*ea00*/  STL [R1+0x200], R116 ;  /* 0x0002007401007387 */ /* 0x0001e20000100800 */
[----:B------:R-:W-:Y:S01]  /*ea10*/  FADD R235, R120, R235 ;  /* 0x000000eb78eb7221 */ /* 0x000fe20000000000 */
        /* <DEDUP_REMOVED lines=8> */
[----:B0-----:R-:W4:Y:S01]  /*eaa0*/  LDL.LU R116, [R1+0x1b4] ;  /* 0x0001b40001747983 */ /* 0x001f220000300800 */
[----:B------:R-:W-:Y:S01]  /*eab0*/  FADD R226, R129, R226 ;  /* 0x000000e281e27221 */ /* 0x000fe20000000000 */
[----:B------:R-:W-:Y:S01]  /*eac0*/  FADD R225, R130, R225 ;  /* 0x000000e182e17221 */ /* 0x000fe20000000000 */
[----:B------:R-:W-:Y:S01]  /*ead0*/  FADD R224, R131, R224 ;  /* 0x000000e083e07221 */ /* 0x000fe20000000000 */
[----:B------:R-:W4:Y:S01]  /*eae0*/  LDL.LU R148, [R1+0x208] ;  /* 0x0002080001947983 */ /* 0x000f220000300800 */
[----:B------:R-:W-:Y:S01]  /*eaf0*/  FADD R223, R132, R223 ;  /* 0x000000df84df7221 */ /* 0x000fe20000000000 */
[----:B------:R-:W-:Y:S01]  /*eb00*/  FADD R216, R139, R216 ;  /* 0x000000d88bd87221 */ /* 0x000fe20000000000 */
[----:B------:R-:W-:Y:S01]  /*eb10*/  FADD R222, R133, R222 ;  /* 0x000000de85de7221 */ /* 0x000fe20000000000 */
        /* <DEDUP_REMOVED lines=8> */
[----:B------:R-:W5:Y:S01]  /*eba0*/  LDL.LU R149, [R1+0x20c] ;  /* 0x00020c0001957983 */ /* 0x000f620000300800 */
[----:B------:R-:W-:Y:S01]  /*ebb0*/  FADD R212, R143, R212 ;  /* 0x000000d48fd47221 */ /* 0x000fe20000000000 */
[----:B------:R-:W-:Y:S01]  /*ebc0*/  FADD R218, R137, R218 ;  /* 0x000000da89da7221 */ /* 0x000fe20000000000 */
[----:B------:R-:W-:Y:S01]  /*ebd0*/  FADD R211, R144, R211 ;  /* 0x000000d390d37221 */ /* 0x000fe20000000000 */
[----:B------:R-:W5:Y:S01]  /*ebe0*/  LDL.LU R118, [R1+0x1bc] ;  /* 0x0001bc0001767983 */ /* 0x000f620000300800 */
[----:B------:R-:W-:Y:S01]  /*ebf0*/  FADD R217, R138, R217 ;  /* 0x000000d98ad97221 */ /* 0x000fe20000000000 */
[----:B------:R-:W-:Y:S01]  /*ec00*/  FADD R210, R145, R210 ;  /* 0x000000d291d27221 */ /* 0x000fe20000000000 */
[----:B---3--:R-:W-:Y:S01]  /*ec10*/  FADD R204, R151, R204 ;  /* 0x000000cc97cc7221 */ /* 0x008fe20000000000 */
[----:B------:R-:W3:Y:S01]  /*ec20*/  LDL.LU R0, [R1+0x210] ;  /* 0x0002100001007983 */ /* 0x000ee20000300800 */
[----:B------:R-:W-:Y:S01]  /*ec30*/  FADD R209, R146, R209 ;  /* 0x000000d192d17221 */ /* 0x000fe20000000000 */
[----:B--2---:R-:W-:Y:S01]  /*ec40*/  FADD R205, R150, R205 ;  /* 0x000000cd96cd7221 */ /* 0x004fe20000000000 */
[----:B------:R-:W-:Y:S01]  /*ec50*/  FADD R208, R147, R208 ;  /* 0x000000d093d07221 */ /* 0x000fe20000000000 */
[----:B------:R-:W2:Y:S04]  /*ec60*/  LDL.LU R119, [R1+0x1c0] ;  /* 0x0001c00001777983 */ /* 0x000ea80000300800 */
[----:B0-----:R-:W2:Y:S04]  /*ec70*/  LDL.LU R2, [R1+0x214] ;  /* 0x0002140001027983 */ /* 0x001ea80000300800 */
        /* <DEDUP_REMOVED lines=29> */
[----:B------:R-:W2:Y:S01]  /*ee50*/  LDL.LU R147, [R1+0x250] ;  /* 0x0002500001937983 */ /* 0x000ea20000300800 */
[----:B----4-:R-:W-:-:S03]  /*ee60*/  FADD R148, R116, R148 ;  /* 0x0000009474947221 */ /* 0x010fc60000000000 */
[----:B------:R-:W4:Y:S04]  /*ee70*/  LDL.LU R116, [R1+0x500] ;  /* 0x0005000001747983 */ /* 0x000f280000300800 */
[----:B------:R0:W-:Y:S01]  /*ee80*/  STL [R1+0x208], R148 ;  /* 0x0002089401007387 */ /* 0x0001e20000100800 */
[----:B-----5:R-:W-:-:S03]  /*ee90*/  FADD R149, R117, R149 ;  /* 0x0000009575957221 */ /* 0x020fc60000000000 */
[----:B0-----:R-:W5:Y:S04]  /*eea0*/  LDL.LU R148, [R1+0x254] ;  /* 0x0002540001947983 */ /* 0x001f680000300800 */
[----:B------:R-:W4:Y:S04]  /*eeb0*/  LDL.LU R117, [R1+0x4fc] ;  /* 0x0004fc0001757983 */ /* 0x000f280000300800 */
[----:B------:R0:W-:Y:S04]  /*eec0*/  STL [R1+0x20c], R149 ;  /* 0x00020c9501007387 */ /* 0x0001e80000100800 */
[----:B0-----:R-:W4:Y:S01]  /*eed0*/  LDL.LU R149, [R1+0x258] ;  /* 0x0002580001957983 */ /* 0x001f220000300800 */
[----:B---3--:R-:W-:Y:S01]  /*eee0*/  FADD R0, R118, R0 ;  /* 0x0000000076007221 */ /* 0x008fe20000000000 */
[----:B--2---:R-:W-:-:S02]  /*eef0*/  FADD R2, R119, R2 ;  /* 0x0000000277027221 */ /* 0x004fc40000000000 */
[----:B------:R-:W2:Y:S01]  /*ef00*/  LDL.LU R118, [R1+0x4f8] ;  /* 0x0004f80001767983 */ /* 0x000ea20000300800 */
[----:B------:R-:W-:-:S03]  /*ef10*/  FADD R121, R120, R121 ;  /* 0x0000007978797221 */ /* 0x000fc60000000000 */
[----:B------:R0:W-:Y:S01]  /*ef20*/  STL [R1+0x210], R0 ;  /* 0x0002100001007387 */ /* 0x0001e20000100800 */
[----:B------:R-:W-:-:S03]  /*ef30*/  FADD R123, R122, R123 ;  /* 0x0000007b7a7b7221 */ /* 0x000fc60000000000 */
[----:B0-----:R-:W3:Y:S04]  /*ef40*/  LDL.LU R0, [R1+0x25c] ;  /* 0x00025c0001007983 */ /* 0x001ee80000300800 */
[----:B------:R-:W2:Y:S04]  /*ef50*/  LDL.LU R119, [R1+0x4f4] ;  /* 0x0004f40001777983 */ /* 0x000ea80000300800 */
[----:B------:R0:W-:Y:S01]  /*ef60*/  STL [R1+0x214], R2 ;  /* 0x0002140201007387 */ /* 0x0001e20000100800 */
[----:B------:R-:W-:Y:S01]  /*ef70*/  FADD R125, R124, R125 ;  /* 0x0000007d7c7d7221 */ /* 0x000fe20000000000 */
[----:B------:R-:W-:-:S02]  /*ef80*/  FADD R127, R126, R127 ;  /* 0x0000007f7e7f7221 */ /* 0x000fc40000000000 */
[----:B0-----:R-:W2:Y:S04]  /*ef90*/  LDL.LU R2, [R1+0x260] ;  /* 0x0002600001027983 */ /* 0x001ea80000300800 */
[----:B------:R-:W2:Y:S04]  /*efa0*/  LDL.LU R120, [R1+0x4f0] ;  /* 0x0004f00001787983 */ /* 0x000ea80000300800 */
[----:B------:R0:W-:Y:S01]  /*efb0*/  STL [R1+0x218], R121 ;  /* 0x0002187901007387 */ /* 0x0001e20000100800 */
[----:B------:R-:W-:-:S03]  /*efc0*/  FADD R129, R128, R129 ;  /* 0x0000008180817221 */ /* 0x000fc60000000000 */
        /* <DEDUP_REMOVED lines=42> */
[----:B------:R0:W-:Y:S04]  /*f270*/  STL [R1+0x244], R144 ;  /* 0x0002449001007387 */ /* 0x0001e80000100800 */
[----:B0-----:R-:W2:Y:S04]  /*f280*/  LDL.LU R144, [R1+0x278] ;  /* 0x0002780001907983 */ /* 0x001ea80000300800 */
[----:B------:R-:W2:Y:S04]  /*f290*/  LDL.LU R138, [R1+0x4a8] ;  /* 0x0004a800018a7983 */ /* 0x000ea80000300800 */
[----:B------:R0:W-:Y:S04]  /*f2a0*/  STL [R1+0x248], R145 ;  /* 0x0002489101007387 */ /* 0x0001e80000100800 */
[----:B0-----:R-:W2:Y:S04]  /*f2b0*/  LDL.LU R145, [R1+0x27c] ;  /* 0x00027c0001917983 */ /* 0x001ea80000300800 */
[----:B------:R0:W-:Y:S01]  /*f2c0*/  STL [R1+0x24c], R146 ;  /* 0x00024c9201007387 */ /* 0x0001e20000100800 */
[----:B-----5:R-:W-:-:S03]  /*f2d0*/  FADD R148, R24, R148 ;  /* 0x0000009418947221 */ /* 0x020fc60000000000 */
[----:B0-----:R-:W5:Y:S04]  /*f2e0*/  LDL.LU R146, [R1+0x280] ;  /* 0x0002800001927983 */ /* 0x001f680000300800 */
[----:B------:R0:W-:Y:S04]  /*f2f0*/  STL [R1+0x250], R147 ;  /* 0x0002509301007387 */ /* 0x0001e80000100800 */
[----:B0-----:R-:W5:Y:S01]  /*f300*/  LDL.LU R147, [R1+0x284] ;  /* 0x0002840001937983 */ /* 0x001f620000300800 */
[----:B----4-:R-:W-:-:S03]  /*f310*/  FADD R149, R25, R149 ;  /* 0x0000009519957221 */ /* 0x010fc60000000000 */
[----:B------:R0:W-:Y:S04]  /*f320*/  STL [R1+0x254], R148 ;  /* 0x0002549401007387 */ /* 0x0001e80000100800 */
[----:B0-----:R-:W4:Y:S04]  /*f330*/  LDL.LU R148, [R1+0x288] ;  /* 0x0002880001947983 */ /* 0x001f280000300800 */
[----:B------:R0:W-:Y:S04]  /*f340*/  STL [R1+0x258], R149 ;  /* 0x0002589501007387 */ /* 0x0001e80000100800 */
[----:B0-----:R-:W4:Y:S04]  /*f350*/  LDL.LU R149, [R1+0x28c] ;  /* 0x00028c0001957983 */ /* 0x001f280000300800 */
[----:B------:R-:W4:Y:S01]  /*f360*/  LDL.LU R150, [R1+0x290] ;  /* 0x0002900001967983 */ /* 0x000f220000300800 */
[----:B---3--:R-:W-:-:S03]  /*f370*/  FADD R0, R26, R0 ;  /* 0x000000001a007221 */ /* 0x008fc60000000000 */
[----:B------:R-:W3:Y:S01]  /*f380*/  LDL.LU R151, [R1+0x294] ;  /* 0x0002940001977983 */ /* 0x000ee20000300800 */
[----:B--2---:R-:W-:-:S03]  /*f390*/  FADD R2, R27, R2 ;  /* 0x000000021b027221 */ /* 0x004fc60000000000 */
[----:B------:R0:W-:Y:S04]  /*f3a0*/  STL [R1+0x25c], R0 ;  /* 0x00025c0001007387 */ /* 0x0001e80000100800 */
[----:B------:R-:W2:Y:S04]  /*f3b0*/  LDL.LU R27, [R1+0x2c8] ;  /* 0x0002c800011b7983 */ /* 0x000ea80000300800 */
[----:B------:R-:W2:Y:S04]  /*f3c0*/  LDL.LU R26, [R1+0x2cc] ;  /* 0x0002cc00011a7983 */ /* 0x000ea80000300800 */
[----:B------:R1:W-:Y:S04]  /*f3d0*/  STL [R1+0x260], R2 ;  /* 0x0002600201007387 */ /* 0x0003e80000100800 */
[----:B------:R-:W2:Y:S04]  /*f3e0*/  LDL.LU R25, [R1+0x2d0] ;  /* 0x0002d00001197983 */ /* 0x000ea80000300800 */
[----:B------:R-:W2:Y:S04]  /*f3f0*/  LDL.LU R24, [R1+0x2d4] ;  /* 0x0002d40001187983 */ /* 0x000ea80000300800 */
[----:B0-----:R-:W2:Y:S04]  /*f400*/  LDL.LU R0, [R1+0x2d8] ;  /* 0x0002d80001007983 */ /* 0x001ea80000300800 */
[----:B-1----:R-:W2:Y:S01]  /*f410*/  LDL.LU R2, [R1+0x2dc] ;  /* 0x0002dc0001027983 */ /* 0x002ea20000300800 */
[----:B------:R-:W-:-:S05]  /*f420*/  FADD R139, R28, R139 ;  /* 0x0000008b1c8b7221 */ /* 0x000fca0000000000 */
[----:B------:R0:W-:Y:S04]  /*f430*/  STL [R1+0x264], R139 ;  /* 0x0002648b01007387 */ /* 0x0001e80000100800 */
[----:B0-----:R-:W2:Y:S01]  /*f440*/  LDL.LU R139, [R1+0x4a4] ;  /* 0x0004a400018b7983 */ /* 0x001ea20000300800 */
[----:B------:R-:W-:-:S03]  /*f450*/  FADD R140, R29, R140 ;  /* 0x0000008c1d8c7221 */ /* 0x000fc60000000000 */
[----:B------:R-:W2:Y:S04]  /*f460*/  LDL.LU R28, [R1+0x2c4] ;  /* 0x0002c400011c7983 */ /* 0x000ea80000300800 */
        /* <DEDUP_REMOVED lines=20> */
[----:B------:R0:W-:Y:S01]  /*f5b0*/  STL [R1+0x27c], R145 ;  /* 0x00027c9101007387 */ /* 0x0001e20000100800 */
[----:B-----5:R-:W-:-:S03]  /*f5c0*/  FADD R146, R35, R146 ;  /* 0x0000009223927221 */ /* 0x020fc60000000000 */
[----:B0-----:R-:W5:Y:S04]  /*f5d0*/  LDL.LU R145, [R1+0x48c] ;  /* 0x00048c0001917983 */ /* 0x001f680000300800 */
[----:B------:R-:W5:Y:S04]  /*f5e0*/  LDL.LU R34, [R1+0x2ac] ;  /* 0x0002ac0001227983 */ /* 0x000f680000300800 */
[----:B------:R0:W-:Y:S01]  /*f5f0*/  STL [R1+0x280], R146 ;  /* 0x0002809201007387 */ /* 0x0001e20000100800 */
[----:B------:R-:W-:-:S03]  /*f600*/  FADD R147, R36, R147 ;  /* 0x0000009324937221 */ /* 0x000fc60000000000 */
[----:B0-----:R-:W5:Y:S04]  /*f610*/  LDL.LU R146, [R1+0x488] ;  /* 0x0004880001927983 */ /* 0x001f680000300800 */
[----:B------:R-:W5:Y:S01]  /*f620*/  LDL.LU R35, [R1+0x2a8] ;  /* 0x0002a80001237983 */ /* 0x000f620000300800 */
[----:B----4-:R-:W-:-:S03]  /*f630*/  FADD R148, R37, R148 ;  /* 0x0000009425947221 */ /* 0x010fc60000000000 */
[----:B------:R0:W-:Y:S04]  /*f640*/  STL [R1+0x284], R147 ;  /* 0x0002849301007387 */ /* 0x0001e80000100800 */
[----:B0-----:R-:W4:Y:S01]  /*f650*/  LDL.LU R147, [R1+0x484] ;  /* 0x0004840001937983 */ /* 0x001f220000300800 */
[----:B------:R-:W-:-:S03]  /*f660*/  FADD R149, R38, R149 ;  /* 0x0000009526957221 */ /* 0x000fc60000000000 */
[----:B------:R-:W4:Y:S01]  /*f670*/  LDL.LU R36, [R1+0x2a4] ;  /* 0x0002a40001247983 */ /* 0x000f220000300800 */
[----:B------:R-:W-:-:S03]  /*f680*/  FADD R150, R39, R150 ;  /* 0x0000009627967221 */ /* 0x000fc60000000000 */
[----:B------:R0:W-:Y:S04]  /*f690*/  STL [R1+0x288], R148 ;  /* 0x0002889401007387 */ /* 0x0001e80000100800 */
[----:B0-----:R-:W4:Y:S04]  /*f6a0*/  LDL.LU R148, [R1+0x480] ;  /* 0x0004800001947983 */ /* 0x001f280000300800 */
[----:B------:R-:W4:Y:S04]  /*f6b0*/  LDL.LU R37, [R1+0x2a0] ;  /* 0x0002a00001257983 */ /* 0x000f280000300800 */
[----:B------:R0:W-:Y:S04]  /*f6c0*/  STL [R1+0x28c], R149 ;  /* 0x00028c9501007387 */ /* 0x0001e80000100800 */
[----:B0-----:R-:W4:Y:S04]  /*f6d0*/  LDL.LU R149, [R1+0x47c] ;  /* 0x00047c0001957983 */ /* 0x001f280000300800 */
[----:B------:R-:W4:Y:S04]  /*f6e0*/  LDL.LU R38, [R1+0x29c] ;  /* 0x00029c0001267983 */ /* 0x000f280000300800 */
[----:B------:R0:W-:Y:S04]  /*f6f0*/  STL [R1+0x290], R150 ;  /* 0x0002909601007387 */ /* 0x0001e80000100800 */
[----:B0-----:R-:W4:Y:S04]  /*f700*/  LDL.LU R150, [R1+0x478] ;  /* 0x0004780001967983 */ /* 0x001f280000300800 */
[----:B------:R-:W4:Y:S01]  /*f710*/  LDL.LU R39, [R1+0x298] ;  /* 0x0002980001277983 */ /* 0x000f220000300800 */
[----:B---3--:R-:W-:-:S05]  /*f720*/  FADD R151, R40, R151 ;  /* 0x0000009728977221 */ /* 0x008fca0000000000 */
[----:B------:R0:W-:Y:S01]  /*f730*/  STL [R1+0x294], R151 ;  /* 0x0002949701007387 */ /* 0x0001e20000100800 */
[----:B--2---:R-:W-:-:S03]  /*f740*/  FADD R27, R53, R27 ;  /* 0x0000001b351b7221 */ /* 0x004fc60000000000 */
[----:B0-----:R-:W2:Y:S01]  /*f750*/  LDL.LU R151, [R1+0x474] ;  /* 0x0004740001977983 */ /* 0x001ea20000300800 */
        /* <DEDUP_REMOVED lines=11> */
[----:B-----5:R-:W-:Y:S01]  /*f810*/  FADD R34, R46, R34 ;  /* 0x000000222e227221 */ /* 0x020fe20000000000 */
[----:B------:R-:W-:Y:S01]  /*f820*/  FADD R35, R45, R35 ;  /* 0x000000232d237221 */ /* 0x000fe20000000000 */
[----:B----4-:R-:W-:Y:S01]  /*f830*/  FADD R36, R44, R36 ;  /* 0x000000242c247221 */ /* 0x010fe20000000000 */
[----:B------:R-:W-:Y:S01]  /*f840*/  FADD R37, R43, R37 ;  /* 0x000000252b257221 */ /* 0x000fe20000000000 */
[----:B------:R-:W-:Y:S01]  /*f850*/  FADD R38, R42, R38 ;  /* 0x000000262a267221 */ /* 0x000fe20000000000 */
[----:B------:R-:W-:-:S05]  /*f860*/  FADD R39, R41, R39 ;  /* 0x0000002729277221 */ /* 0x000fca0000000000 */
[----:B------:R0:W-:Y:S04]  /*f870*/  STL [R1+0x298], R39 ;  /* 0x0002982701007387 */ /* 0x0001e80000100800 */
        /* <DEDUP_REMOVED lines=14> */
[----:B------:R-:W2:Y:S04]  /*f960*/  LDL.LU R52, [R1+0x2e0] ;  /* 0x0002e00001347983 */ /* 0x000ea80000300800 */
[----:B------:R2:W-:Y:S04]  /*f970*/  STL [R1+0x2d4], R24 ;  /* 0x0002d41801007387 */ /* 0x0005e80000100800 */
[----:B------:R-:W2:Y:S04]  /*f980*/  LDL.LU R51, [R1+0x2e4] ;  /* 0x0002e40001337983 */ /* 0x000ea80000300800 */
[----:B------:R2:W-:Y:S04]  /*f990*/  STL [R1+0x2d8], R0 ;  /* 0x0002d80001007387 */ /* 0x0005e80000100800 */
        /* <DEDUP_REMOVED lines=13> */
[----:B-1----:R-:W2:Y:S04]  /*fa70*/  LDL.LU R38, [R1+0x318] ;  /* 0x0003180001267983 */ /* 0x002ea80000300800 */
[----:B---3--:R-:W3:Y:S04]  /*fa80*/  LDL.LU R37, [R1+0x31c] ;  /* 0x00031c0001257983 */ /* 0x008ee80000300800 */
[----:B----4-:R-:W4:Y:S04]  /*fa90*/  LDL.LU R36, [R1+0x320] ;  /* 0x0003200001247983 */ /* 0x010f280000300800 */
[----:B-----5:R-:W5:Y:S04]  /*faa0*/  LDL.LU R35, [R1+0x324] ;  /* 0x0003240001237983 */ /* 0x020f680000300800 */
[----:B--2---:R-:W2:Y:S04]  /*fab0*/  LDL.LU R34, [R1+0x328] ;  /* 0x0003280001227983 */ /* 0x004ea80000300800 */
        /* <DEDUP_REMOVED lines=12> */
[----:B------:R-:W-:Y:S01]  /*fb80*/  FADD R52, R59, R52 ;  /* 0x000000343b347221 */ /* 0x000fe20000000000 */
        /* <DEDUP_REMOVED lines=28> */
[----:B---3--:R-:W-:-:S03]  /*fd50*/  FADD R37, R74, R37 ;  /* 0x000000254a257221 */ /* 0x008fc60000000000 */
[----:B------:R3:W-:Y:S01]  /*fd60*/  STL [R1+0x318], R38 ;  /* 0x0003182601007387 */ /* 0x0007e20000100800 */
[----:B----4-:R-:W-:-:S03]  /*fd70*/  FADD R36, R75, R36 ;  /* 0x000000244b247221 */ /* 0x010fc60000000000 */
[----:B------:R4:W-:Y:S01]  /*fd80*/  STL [R1+0x31c], R37 ;  /* 0x00031c2501007387 */ /* 0x0009e20000100800 */
[----:B-----5:R-:W-:-:S03]  /*fd90*/  FADD R35, R76, R35 ;  /* 0x000000234c237221 */ /* 0x020fc60000000000 */
[----:B------:R5:W-:Y:S01]  /*fda0*/  STL [R1+0x320], R36 ;  /* 0x0003202401007387 */ /* 0x000be20000100800 */
[----:B--2---:R-:W-:-:S03]  /*fdb0*/  FADD R34, R77, R34 ;  /* 0x000000224d227221 */ /* 0x004fc60000000000 */
        /* <DEDUP_REMOVED lines=22> */
[----:B0-----:R-:W2:Y:S01]  /*ff20*/  LDL.LU R52, [R1+0x35c] ;  /* 0x00035c0001347983 */ /* 0x001ea20000300800 */
[----:B------:R-:W-:-:S03]  /*ff30*/  FADD R2, R89, R2 ;  /* 0x0000000259027221 */ /* 0x000fc60000000000 */
[----:B------:R0:W-:Y:S04]  /*ff40*/  STL [R1+0x350], R24 ;  /* 0x0003501801007387 */ /* 0x0001e80000100800 */
[----:B-1----:R-:W2:Y:S04]  /*ff50*/  LDL.LU R51, [R1+0x360] ;  /* 0x0003600001337983 */ /* 0x002ea80000300800 */
        /* <DEDUP_REMOVED lines=181> */
[----:B------:R-:W-:Y:S01]  /*10ab0*/  FADD R0, R150, R0 ;  /* 0x0000000096007221 */ /* 0x000fe20000000000 */
[----:B------:R-:W-:-:S05]  /*10ac0*/  FADD R2, R2, R151 ;  /* 0x0000009702027221 */ /* 0x000fca0000000000 */
[----:B------:R0:W-:Y:S04]  /*10ad0*/  STL [R1+0x450], R2 ;  /* 0x0004500201007387 */ /* 0x0001e80000100800 */
[----:B------:R0:W-:Y:S04]  /*10ae0*/  STL [R1+0x448], R24 ;  /* 0x0004481801007387 */ /* 0x0001e80000100800 */
[----:B------:R0:W-:Y:S02]  /*10af0*/  STL [R1+0x44c], R0 ;  /* 0x00044c0001007387 */ /* 0x0001e40000100800 */
.L_x_32:
[----:B0-----:R-:W0:Y:S02]  /*10b00*/  LDC R0, c[0x0][0x28c] ;  /* 0x0000a300ff007b82 */ /* 0x001e240000000800 */
[----:B0-----:R-:W-:-:S13]  /*10b10*/  ISETP.GE.AND P0, PT, R0, 0x1, PT ;  /* 0x000000010000780c */ /* 0x001fda0003f06270 */
[----:B------:R-:W-:Y:S05]  /*10b20*/  @!P0 BRA `(.L_x_33) ;  /* 0x00000000006c8947 */ /* 0x000fea0003800000 */
[----:B------:R-:W-:-:S06]  /*10b30*/  UISETP.NE.AND UP0, UPT, UR22, 0x3, UPT ;  /* 0x000000031600788c */ /* 0x000fcc000bf05270 */
[----:B------:R-:W-:-:S13]  /*10b40*/  PLOP3.LUT P0, PT, PT, PT, UP0, 0x80, 0x0 ;  /* 0x000000000000781c */ /* 0x000fda0003f0f008 */
[----:B------:R-:W-:Y:S05]  /*10b50*/  @!P0 BRA `(.L_x_34) ;  /* 0x0000000000048947 */ /* 0x000fea0003800000 */
[----:B------:R-:W-:Y:S01]  /*10b60*/  BPT.TRAP 0x1 ;  /* 0x000000040000795c */ /* 0x000fe20000300000 */
.L_x_34:
[----:B------:R-:W2:Y:S01]  /*10b70*/  LDL R0, [R1+0x454] ;  /* 0x0004540001007983 */ /* 0x000ea20000100800 */
[----:B------:R-:W-:Y:S01]  /*10b80*/  BSSY B0, `(.L_x_35) ;  /* 0x0000011000007945 */ /* 0x000fe20003800000 */
[----:B--2---:R-:W-:-:S13]  /*10b90*/  ISETP.NE.AND P0, PT, R0, RZ, PT ;  /* 0x000000ff0000720c */ /* 0x004fda0003f05270 */
[----:B------:R-:W-:Y:S05]  /*10ba0*/  @!P0 BRA `(.L_x_36) ;  /* 0x0000000000388947 */ /* 0x000fea0003800000 */
[----:B------:R-:W2:Y:S01]  /*10bb0*/  LDL R2, [R1+0x458] ;  /* 0x0004580001027983 */ /* 0x000ea20000100800 */
[----:B------:R-:W-:-:S04]  /*10bc0*/  UISETP.LT.AND UP0, UPT, UR9, 0x1, UPT ;  /* 0x000000010900788c */ /* 0x000fc8000bf01270 */
[----:B------:R-:W-:-:S04]  /*10bd0*/  USEL UR8, UR9, 0x1, UP0 ;  /* 0x0000000109087887 */ /* 0x000fc80008000000 */
[----:B------:R-:W-:-:S04]  /*10be0*/  UIADD3 UR8, UR5, UR9, -UR8 ;  /* 0x0000000905087290 */ /* 0x000fc8000fffe808 */
[----:B------:R-:W-:-:S04]  /*10bf0*/  UIMAD.WIDE.U32 UR6, UR8, 0x24924925, URZ ;  /* 0x24924925080678a5 */ /* 0x000fc8000f8e003f */
[----:B------:R-:W-:-:S04]  /*10c00*/  UIADD3 UR6, UR8, -UR7, URZ ;  /* 0x8000000708067290 */ /* 0x000fc8000fffe03f */
[----:B------:R-:W-:-:S04]  /*10c10*/  ULEA.HI UR6, UR6, UR7, URZ, 0x1f ;  /* 0x0000000706067291 */ /* 0x000fc8000f8ff83f */
[----:B------:R-:W-:-:S04]  /*10c20*/  USHF.R.U32.HI UR6, URZ, 0x2, UR6 ;  /* 0x000000023f067899 */ /* 0x000fc80008011606 */
[----:B------:R-:W-:-:S04]  /*10c30*/  UIMAD UR6, UR6, -0x7, UR8 ;  /* 0xfffffff9060678a4 */ /* 0x000fc8000f8e0208 */
[----:B------:R-:W-:-:S04]  /*10c40*/  ULEA UR6, UR6, UR11, 0x3 ;  /* 0x0000000b06067291 */ /* 0x000fc8000f8e183f */
[----:B------:R-:W-:-:S06]  /*10c50*/  UIADD3 UR6, UR6, 0x38, URZ ;  /* 0x0000003806067890 */ /* 0x000fcc000fffe03f */
[----:B------:R-:W-:-:S05]  /*10c60*/  IMAD.U32 R0, RZ, RZ, UR6 ;  /* 0x00000006ff007e24 */ /* 0x000fca000f8e00ff */
[----:B--2---:R-:W-:-:S04]  /*10c70*/  PRMT R0, R2, 0x654, R0 ;  /* 0x0000065402007816 */ /* 0x004fc80000000000 */
[----:B------:R0:W-:Y:S03]  /*10c80*/  SYNCS.ARRIVE.TRANS64.RED.A1T0 RZ, [R0+URZ], RZ ;  /* 0x000000ff00ff79a7 */ /* 0x0001e6000810043f */
.L_x_36:
[----:B------:R-:W-:Y:S05]  /*10c90*/  BSYNC B0 ;  /* 0x0000000000007941 */ /* 0x000fea0003800000 */
.L_x_35:
[----:B------:R-:W-:-:S06]  /*10ca0*/  UISETP.GT.U32.AND UP0, UPT, UR13, 0x1, UPT ;  /* 0x000000010d00788c */ /* 0x000fcc000bf04070 */
[----:B------:R-:W-:-:S13]  /*10cb0*/  PLOP3.LUT P0, PT, PT, PT, UP0, 0x80, 0x0 ;  /* 0x000000000000781c */ /* 0x000fda0003f0f008 */
[----:B------:R-:W-:Y:S05]  /*10cc0*/  @P0 BRA `(.L_x_33) ;  /* 0x0000000000040947 */ /* 0x000fea0003800000 */
[----:B------:R-:W-:Y:S01]  /*10cd0*/  BPT.TRAP 0x1 ;  /* 0x000000040000795c */ /* 0x000fe20000300000 */
.L_x_33:
[----:B------:R-:W2:Y:S01]  /*10ce0*/  LDL.LU R27, [R1+0x468] ;  /* 0x00046800011b7983 */ /* 0x000ea20000300800 */
[----:B------:R-:W3:Y:S01]  /*10cf0*/  LDC R24, c[0x0][0x288] ;  /* 0x0000a200ff187b82 */ /* 0x000ee20000000800 */
[----:B------:R-:W4:Y:S01]  /*10d00*/  S2R R26, SR_TID.X ;  /* 0x00000000001a7919 */ /* 0x000f220000002100 */
[----:B------:R-:W-:Y:S01]  /*10d10*/  UIADD3 UR8, UR9, UR5, URZ ;  /* 0x0000000509087290 */ /* 0x000fe2000fffe03f */
[----:B------:R-:W-:Y:S01]  /*10d20*/  ULDC UR6, c[0x0][0x284] ;  /* 0x0000a10000067ab9 */ /* 0x000fe20000000800 */
[----:B------:R-:W0:Y:S02]  /*10d30*/  LDL.LU R25, [R1+0x464] ;  /* 0x0004640001197983 */ /* 0x000e240000300800 */
[----:B------:R-:W-:Y:S01]  /*10d40*/  UISETP.GT.U32.AND UP0, UPT, UR8, 0x6, UPT ;  /* 0x000000060800788c */ /* 0x000fe2000bf04070 */
[----:B------:R-:W-:Y:S01]  /*10d50*/  IMAD.MOV.U32 R40, RZ, RZ, -0x1 ;  /* 0xffffffffff287424 */ /* 0x000fe200078e00ff */
[----:B------:R-:W-:Y:S02]  /*10d60*/  USHF.R.S32.HI UR11, URZ, 0x1f, UR10 ;  /* 0x0000001f3f0b7899 */ /* 0x000fe4000801140a */
[----:B------:R-:W-:-:S02]  /*10d70*/  UISETP.LT.U32.AND UP0, UPT, UR9, 0x7, UP0 ;  /* 0x000000070900788c */ /* 0x000fc40008701070 */
[----:B------:R-:W-:Y:S01]  /*10d80*/  UISETP.GE.U32.AND UP1, UPT, UR9, 0x7, UPT ;  /* 0x000000070900788c */ /* 0x000fe2000bf26070 */
[----:B------:R-:W-:Y:S01]  /*10d90*/  ULDC.64 UR16, c[0x0][0x5d0] ;  /* 0x0001740000107ab9 */ /* 0x000fe20000000a00 */
[----:B------:R-:W-:-:S04]  /*10da0*/  USEL UR12, URZ, 0x1, !UP0 ;  /* 0x000000013f0c7887 */ /* 0x000fc8000c000000 */
[----:B------:R-:W-:Y:S01]  /*10db0*/  ULOP3.LUT UR4, UR4, UR12, URZ, 0x3c, !UPT ;  /* 0x0000000c04047292 */ /* 0x000fe2000f8e3c3f */
[C---:B----4-:R-:W-:Y:S01]  /*10dc0*/  LOP3.LUT R2, R26.reuse, 0x3, RZ, 0xc0, !PT ;  /* 0x000000031a027812 */ /* 0x050fe200078ec0ff */
[----:B------:R-:W-:Y:S01]  /*10dd0*/  IMAD.SHL.U32 R32, R26, 0x2, RZ ;  /* 0x000000021a207824 */ /* 0x000fe200078e00ff */
[----:B------:R-:W-:-:S03]  /*10de0*/  SHF.R.U32.HI R34, RZ, 0x7, R26 ;  /* 0x00000007ff227819 */ /* 0x000fc6000001161a */
[----:B---3--:R-:W-:Y:S01]  /*10df0*/  IMAD R2, R2, -0x2, R24 ;  /* 0xfffffffe02027824 */ /* 0x008fe200078e0218 */
[----:B------:R-:W-:Y:S02]  /*10e00*/  LOP3.LUT R34, R34, 0x1, RZ, 0xc0, !PT ;  /* 0x0000000122227812 */ /* 0x000fe400078ec0ff */
[----:B------:R-:W-:-:S03]  /*10e10*/  LOP3.LUT R32, R32, 0x6, RZ, 0xc0, !PT ;  /* 0x0000000620207812 */ /* 0x000fc600078ec0ff */
[----:B------:R-:W-:Y:S02]  /*10e20*/  IMAD.SHL.U32 R35, R34, 0x40, RZ ;  /* 0x0000004022237824 */ /* 0x000fe400078e00ff */
[----:B--2---:R-:W-:-:S04]  /*10e30*/  IMAD.WIDE R36, R27, 0x100, RZ ;  /* 0x000001001b247825 */ /* 0x004fc800078e02ff */
[----:B0-----:R-:W-:Y:S01]  /*10e40*/  IMAD.SHL.U32 R0, R25, 0x100, RZ ;  /* 0x0000010019007824 */ /* 0x001fe200078e00ff */
[----:B------:R-:W-:-:S04]  /*10e50*/  PRMT R32, R32, 0x6540, R25 ;  /* 0x0000654020207816 */ /* 0x000fc80000000019 */
[----:B------:R-:W-:Y:S01]  /*10e60*/  ISETP.GE.AND P0, PT, R0, R24, PT ;  /* 0x000000180000720c */ /* 0x000fe20003f06270 */
[----:B------:R-:W-:Y:S01]  /*10e70*/  IMAD.IADD R0, R2, 0x1, -R0 ;  /* 0x0000000102007824 */ /* 0x000fe200078e0a00 */
[----:B------:R-:W-:Y:S02]  /*10e80*/  SHF.R.U32.HI R2, RZ, 0x2, R26 ;  /* 0x00000002ff027819 */ /* 0x000fe4000001161a */
[----:B------:R-:W-:Y:S01]  /*10e90*/  LOP3.LUT R24, R26, 0x60, RZ, 0xc0, !PT ;  /* 0x000000601a187812 */ /* 0x000fe200078ec0ff */
[----:B------:R-:W-:Y:S01]  /*10ea0*/  IMAD.U32 R26, RZ, RZ, UR16 ;  /* 0x00000010ff1a7e24 */ /* 0x000fe2000f8e00ff */
[----:B------:R-:W-:Y:S02]  /*10eb0*/  LOP3.LUT R2, R2, 0x7, RZ, 0xc0, !PT ;  /* 0x0000000702027812 */ /* 0x000fe400078ec0ff */
[----:B------:R-:W-:Y:S02]  /*10ec0*/  SHF.R.U32.HI R24, RZ, 0x1, R24 ;  /* 0x00000001ff187819 */ /* 0x000fe40000011618 */
[----:B------:R-:W-:-:S02]  /*10ed0*/  LOP3.LUT R35, R35, 0x40, R2, 0xe2, !PT ;  /* 0x0000004023237812 */ /* 0x000fc400078ee202 */
[----:B------:R-:W-:Y:S02]  /*10ee0*/  IADD3 R2, RZ, -R24, -R2 ;  /* 0x80000018ff027210 */ /* 0x000fe40007ffe802 */
[----:B------:R-:W-:Y:S02]  /*10ef0*/  SHF.R.S32.HI R33, RZ, 0x1f, R32 ;  /* 0x0000001fff217819 */ /* 0x000fe40000011420 */
[----:B------:R-:W-:Y:S01]  /*10f00*/  LOP3.LUT R35, R36, R35, R24, 0xfe, !PT ;  /* 0x0000002324237212 */ /* 0x000fe200078efe18 */
[----:B------:R-:W-:Y:S02]  /*10f10*/  IMAD R34, R34, -0x40, R2 ;  /* 0xffffffc022227824 */ /* 0x000fe400078e0202 */
[----:B------:R-:W-:Y:S02]  /*10f20*/  IMAD.SHL.U32 R2, R27, 0x100, RZ ;  /* 0x000001001b027824 */ /* 0x000fe400078e00ff */
[----:B------:R-:W-:-:S03]  /*10f30*/  IMAD.WIDE.U32 R26, R26, UR10, R32 ;  /* 0x0000000a1a1a7c25 */ /* 0x000fc6000f8e0020 */
[C---:B------:R-:W-:Y:S02]  /*10f40*/  IADD3 R34, -R2.reuse, UR6, R34 ;  /* 0x0000000602227c10 */ /* 0x040fe4000fffe122 */
[----:B------:R-:W-:Y:S01]  /*10f50*/  ISETP.GE.OR P0, PT, R2, UR6, P0 ;  /* 0x0000000602007c0c */ /* 0x000fe20008706670 */
[----:B------:R-:W-:Y:S02]  /*10f60*/  UIMAD.WIDE.U32 UR6, UR8, 0x24924925, URZ ;  /* 0x24924925080678a5 */ /* 0x000fe4000f8e003f */
[----:B------:R-:W-:Y:S02]  /*10f70*/  UIMAD UR6, UR11, UR16, URZ ;  /* 0x000000100b0672a4 */ /* 0x000fe4000f8e023f */
[----:B------:R-:W-:Y:S02]  /*10f80*/  UIADD3 UR5, UR8, -UR7, URZ ;  /* 0x8000000708057290 */ /* 0x000fe4000fffe03f */
[----:B------:R-:W-:Y:S02]  /*10f90*/  UIMAD UR6, UR10, UR17, UR6 ;  /* 0x000000110a0672a4 */ /* 0x000fe4000f8e0206 */
[----:B------:R-:W-:-:S04]  /*10fa0*/  ULEA.HI UR5, UR5, UR7, URZ, 0x1f ;  /* 0x0000000705057291 */ /* 0x000fc8000f8ff83f */
[----:B------:R-:W-:Y:S01]  /*10fb0*/  USHF.R.U32.HI UR5, URZ, 0x2, UR5 ;  /* 0x000000023f057899 */ /* 0x000fe20008011605 */
[----:B------:R-:W-:-:S03]  /*10fc0*/  VIADD R27, R27, UR6 ;  /* 0x000000061b1b7c36 */ /* 0x000fc60008000000 */
[----:B------:R-:W-:Y:S02]  /*10fd0*/  @UP1 ULOP3.LUT UR4, UR4, 0x1, UR5, 0x78, !UPT ;  /* 0x0000000104041892 */ /* 0x000fe4000f8e7805 */
[----:B------:R-:W-:Y:S01]  /*10fe0*/  UIMAD UR5, UR5, -0x7, UR8 ;  /* 0xfffffff9050578a4 */ /* 0x000fe2000f8e0208 */
[----:B------:R-:W-:Y:S11]  /*10ff0*/  @P0 BRA `(.L_x_37) ;  /* 0x0000012400b40947 */ /* 0x000ff60003800000 */
[----:B------:R-:W0:Y:S01]  /*11000*/  LDC.64 R28, c[0x0][0x5c8] ;  /* 0x00017200ff1c7b82 */ /* 0x000e220000000a00 */
[----:B------:R-:W-:Y:S01]  /*11010*/  ULDC.64 UR6, c[0x0][0x5c0] ;  /* 0x0001700000067ab9 */ /* 0x000fe20000000a00 */
[----:B------:R-:W-:Y:S01]  /*11020*/  BSSY B0, `(.L_x_37) ;  /* 0x000126a000007945 */ /* 0x000fe20003800000 */
[-C--:B0-----:R-:W-:Y:S01]  /*11030*/  IMAD R2, R37, R28.reuse, RZ ;  /* 0x0000001c25027224 */ /* 0x081fe200078e02ff */
[----:B------:R-:W-:Y:S01]  /*11040*/  SHF.L.U64.HI R38, R28, 0x3, R29 ;  /* 0x000000031c267819 */ /* 0x000fe2000001021d */
[----:B------:R-:W-:-:S04]  /*11050*/  IMAD.WIDE.U32 R26, R35, R28, R26 ;  /* 0x0000001c231a7225 */ /* 0x000fc800078e001a */
[----:B------:R-:W-:Y:S01]  /*11060*/  IMAD R2, R35, R29, R2 ;  /* 0x0000001d23027224 */ /* 0x000fe200078e0202 */
[C---:B------:R-:W-:Y:S01]  /*11070*/  LEA R30, P2, R28.reuse, R26, 0x7 ;  /* 0x0000001a1c1e7211 */ /* 0x040fe200078438ff */
[----:B------:R-:W-:Y:S01]  /*11080*/  IMAD.SHL.U32 R25, R28, 0x8, RZ ;  /* 0x000000081c197824 */ /* 0x000fe200078e00ff */
[----:B------:R-:W-:Y:S01]  /*11090*/  IADD3 R24, P5, R26, UR6, RZ ;  /* 0x000000061a187c10 */ /* 0x000fe2000ffbe0ff */
[----:B------:R-:W-:-:S03]  /*110a0*/  IMAD.IADD R2, R27, 0x1, R2 ;  /* 0x000000011b027824 */ /* 0x000fc600078e0202 */
[----:B------:R-:W-:Y:S02]  /*110b0*/  IADD3 R26, P0, P1, R26, UR6, R25 ;  /* 0x000000061a1a7c10 */ /* 0x000fe4000f91e019 */
[----:B------:R-:W-:Y:S02]  /*110c0*/  LEA.HI.X R31, R28, R2, R29, 0x7, P2 ;  /* 0x000000021c1f7211 */ /* 0x000fe400010f3c1d */
[----:B------:R-:W-:Y:S02]  /*110d0*/  IADD3 R28, P2, P3, R30, UR6, R25 ;  /* 0x000000061e1c7c10 */ /* 0x000fe4000fb5e019 */
[----:B------:R-:W-:Y:S02]  /*110e0*/  IADD3.X R25, R2, UR7, RZ, P5, !PT ;  /* 0x0000000702197c10 */ /* 0x000fe4000affe4ff */
[----:B------:R-:W-:Y:S02]  /*110f0*/  FSETP.NEU.AND P5, PT, RZ, UR21, PT ;  /* 0x00000015ff007c0b */ /* 0x000fe4000bfad000 */
[----:B------:R-:W-:-:S02]  /*11100*/  IADD3 R30, P6, R30, UR6, RZ ;  /* 0x000000061e1e7c10 */ /* 0x000fc4000ffde0ff */
[C-C-:B------:R-:W-:Y:S02]  /*11110*/  IADD3.X R29, R31.reuse, UR7, R38.reuse, P2, P3 ;  /* 0x000000071f1d7c10 */ /* 0x140fe400097e6426 */
[----:B------:R-:W-:Y:S02]  /*11120*/  IADD3.X R27, R2, UR7, R38, P0, P1 ;  /* 0x00000007021b7c10 */ /* 0x000fe400087e2426 */
[----:B------:R-:W-:-:S05]  /*11130*/  IADD3.X R31, R31, UR7, RZ, P6, !PT ;  /* 0x000000071f1f7c10 */ /* 0x000fca000b7fe4ff */
[----:B------:R-:W-:Y:S05]  /*11140*/  @!P5 BRA `(.L_x_38) ;  /* 0x000000d800f8d947 */ /* 0x000fea0003800000 */
[----:B------:R-:W-:Y:S01]  /*11150*/  ULDC.64 UR6, c[0x0][0x5b8] ;  /* 0x00016e0000067ab9 */ /* 0x000fe20000000a00 */
[----:B------:R-:W-:Y:S01]  /*11160*/  BSSY B1, `(.L_x_39) ;  /* 0x0000013000017945 */ /* 0x000fe20003800000 */
[----:B------:R-:W-:Y:S01]  /*11170*/  IMAD.U32 R2, RZ, RZ, UR6 ;  /* 0x00000006ff027e24 */ /* 0x000fe2000f8e00ff */
[----:B------:R-:W-:-:S03]  /*11180*/  UIMAD UR6, UR11, UR6, URZ ;  /* 0x000000060b0672a4 */ /* 0x000fc6000f8e023f */
[----:B------:R-:W-:Y:S01]  /*11190*/  IMAD.WIDE.U32 R32, R2, UR10, R32 ;  /* 0x0000000a02207c25 */ /* 0x000fe2000f8e0020 */
[----:B------:R-:W-:-:S03]  /*111a0*/  UIMAD UR6, UR10, UR7, UR6 ;  /* 0x000000070a0672a4 */ /* 0x000fc6000f8e0206 */
[----:B------:R-:W-:Y:S01]  /*111b0*/  IMAD.MOV.U32 R38, RZ, RZ, R32 ;  /* 0x000000ffff267224 */ /* 0x000fe200078e0020 */
[----:B------:R-:W-:Y:S02]  /*111c0*/  ULDC.64 UR10, c[0x0][0x5a8] ;  /* 0x00016a00000a7ab9 */ /* 0x000fe40000000a00 */
[----:B------:R-:W-:Y:S01]  /*111d0*/  VIADD R39, R33, UR6 ;  /* 0x0000000621277c36 */ /* 0x000fe20008000000 */
[----:B------:R-:W-:Y:S02]  /*111e0*/  ULDC.64 UR6, c[0x0][0x5b0] ;  /* 0x00016c0000067ab9 */ /* 0x000fe40000000a00 */
[----:B------:R-:W-:Y:S02]  /*111f0*/  IMAD R2, R37, UR6, RZ ;  /* 0x0000000625027c24 */ /* 0x000fe4000f8e02ff */
[----:B------:R-:W-:-:S04]  /*11200*/  IMAD.WIDE.U32 R32, R35, UR6, R38 ;  /* 0x0000000623207c25 */ /* 0x000fc8000f8e0026 */
[----:B------:R-:W-:Y:S01]  /*11210*/  IMAD R2, R35, UR7, R2 ;  /* 0x0000000723027c24 */ /* 0x000fe2000f8e0202 */
[----:B------:R-:W-:-:S04]  /*11220*/  IADD3 R32, P0, R32, UR10, RZ ;  /* 0x0000000a20207c10 */ /* 0x000fc8000ff1e0ff */
[--C-:B------:R-:W-:Y:S02]  /*11230*/  IADD3.X R33, R33, UR11, R2.reuse, P0, !PT ;  /* 0x0000000b21217c10 */ /* 0x100fe400087fe402 */
[----:B------:R-:W-:Y:S02]  /*11240*/  ISETP.GE.AND P0, PT, R34, 0x1, PT ;  /* 0x000000012200780c */ /* 0x000fe40003f06270 */
[----:B------:R-:W-:Y:S02]  /*11250*/  PRMT R2, RZ, 0x7610, R2 ;  /* 0x00007610ff027816 */ /* 0x000fe40000000002 */
[----:B------:R-:W-:-:S13]  /*11260*/  ISETP.LT.OR P1, PT, R0, 0x1, !P0 ;  /* 0x000000010000780c */ /* 0x000fda0004721670 */
[----:B------:R-:W-:Y:S05]  /*11270*/  @P1 BRA `(.L_x_40) ;  /* 0x0000000000041947 */ /* 0x000fea0003800000 */
[----:B------:R0:W5:Y:S02]  /*11280*/  LDG.E.U8 R2, desc[UR14][R32.64] ;  /* 0x0000000e20027981 */ /* 0x000164000c1e1100 */
.L_x_40:
[----:B------:R-:W-:Y:S05]  /*11290*/  BSYNC B1 ;  /* 0x0000000000017941 */ /* 0x000fea0003800000 */
.L_x_39:
[----:B-----5:R-:W-:Y:S01]  /*112a0*/  LOP3.LUT R2, R2, 0xff, RZ, 0xc0, !PT ;  /* 0x000000ff02027812 */ /* 0x020fe200078ec0ff */
[----:B------:R-:W-:Y:S03]  /*112b0*/  BSSY B1, `(.L_x_41) ;  /* 0x000000b000017945 */ /* 0x000fe60003800000 */
[----:B------:R-:W-:-:S05]  /*112c0*/  F2FP.F16.E5M2.UNPACK_B R2, R2 ;  /* 0x00000002ff02723e */ /* 0x000fca00020004ff */
[----:B------:R-:W-:-:S05]  /*112d0*/  HADD2.F32 R2, -RZ, R2.H0_H0 ;  /* 0x20000002ff027230 */ /* 0x000fca0000004100 */
[----:B------:R-:W-:-:S04]  /*112e0*/  FMUL R2, R2, UR21 ;  /* 0x0000001502027c20 */ /* 0x000fc80008400000 */
[--C-:B------:R-:W-:Y:S01]  /*112f0*/  FFMA R3, R3, UR20, R2.reuse ;  /* 0x0000001403037c23 */ /* 0x100fe20008000002 */
[----:B------:R-:W-:-:S04]  /*11300*/  PRMT R2, RZ, 0x7610, R2 ;  /* 0x00007610ff027816 */ /* 0x000fc80000000002 */
[----:B------:R-:W-:-:S05]  /*11310*/  F2FP.SATFINITE.E5M2.F32.PACK_AB_MERGE_C R3, RZ, R3, RZ ;  /* 0x00000003ff03723e */ /* 0x000fca00048060ff */
[----:B------:R2:W-:Y:S01]  /*11320*/  @!P1 STG.E.U8 desc[UR14][R24.64], R3 ;  /* 0x0000000318009986 */ /* 0x0005e2000c10110e */
[----:B------:R-:W-:-:S13]  /*11330*/  ISETP.LT.OR P1, PT, R0, 0x2, !P0 ;  /* 0x000000020000780c */ /* 0x000fda0004721670 */
[----:B--2---:R-:W-:Y:S05]  /*11340*/  @P1 BRA `(.L_x_42) ;  /* 0x0000000000041947 */ /* 0x004fea0003800000 */
[----:B------:R2:W5:Y:S02]  /*11350*/  LDG.E.U8 R2, desc[UR14][R32.64+0x1] ;  /* 0x0000010e20027981 */ /* 0x000564000c1e1100 */
.L_x_42:
[----:B------:R-:W-:Y:S05]  /*11360*/  BSYNC B1 ;  /* 0x0000000000017941 */ /* 0x000fea0003800000 */
.L_x_41:
[----:B-----5:R-:W-:Y:S01]  /*11370*/  LOP3.LUT R2, R2, 0xff, RZ, 0xc0, !PT ;  /* 0x000000ff02027812 */ /* 0x020fe200078ec0ff */
[----:B------:R-:W-:Y:S03]  /*11380*/  BSSY B1, `(.L_x_43) ;  /* 0x0000013000017945 */ /* 0x000fe60003800000 */
[----:B------:R-:W-:-:S05]  /*11390*/  F2FP.F16.E5M2.UNPACK_B R2, R2 ;  /* 0x00000002ff02723e */ /* 0x000fca00020004ff */
[----:B------:R-:W-:-:S05]  /*113a0*/  HADD2.F32 R2, -RZ, R2.H0_H0 ;  /* 0x20000002ff027230 */ /* 0x000fca0000004100 */
[----:B------:R-:W-:-:S04]  /*113b0*/  FMUL R2, R2, UR21 ;  /* 0x0000001502027c20 */ /* 0x000fc80008400000 */
[----:B------:R-:W-:-:S05]  /*113c0*/  FFMA R4, R4, UR20, R2 ;  /* 0x0000001404047c23 */ /* 0x000fca0008000002 */
[----:B------:R-:W-:-:S05]  /*113d0*/  F2FP.SATFINITE.E5M2.F32.PACK_AB_MERGE_C R4, RZ, R4, RZ ;  /* 0x00000004ff04723e */ /* 0x000fca00048060ff */
[----:B------:R3:W-:Y:S01]  /*113e0*/  @!P1 STG.E.U8 desc[UR14][R24.64+0x1], R4 ;  /* 0x0000010418009986 */ /* 0x0007e2000c10110e */
[----:B------:R-:W-:-:S05]  /*113f0*/  IADD3 R2, P1, R35, 0x8, RZ ;  /* 0x0000000823027810 */ /* 0x000fca0007f3e0ff */
[----:B------:R-:W-:-:S04]  /*11400*/  IMAD.X R3, RZ, RZ, R37, P1 ;  /* 0x000000ffff037224 */ /* 0x000fc800008e0625 */
[----:B------:R-:W-:-:S04]  /*11410*/  IMAD R3, R3, UR6, RZ ;  /* 0x0000000603037c24 */ /* 0x000fc8000f8e02ff */
[C---:B---3--:R-:W-:Y:S02]  /*11420*/  IMAD R4, R2.reuse, UR7, R3 ;  /* 0x0000000702047c24 */ /* 0x048fe4000f8e0203 */
[----:B------:R-:W-:-:S03]  /*11430*/  IMAD.WIDE.U32 R2, R2, UR6, R38 ;  /* 0x0000000602027c25 */ /* 0x000fc6000f8e0026 */
[----:B------:R-:W-:-:S04]  /*11440*/  IADD3 R2, P1, R2, UR10, RZ ;  /* 0x0000000a02027c10 */ /* 0x000fc8000ff3e0ff */
[--C-:B------:R-:W-:Y:S02]  /*11450*/  IADD3.X R3, R3, UR11, R4.reuse, P1, !PT ;  /* 0x0000000b03037c10 */ /* 0x100fe40008ffe404 */
[----:B------:R-:W-:Y:S02]  /*11460*/  ISETP.GE.AND P1, PT, R34, 0x9, PT ;  /* 0x000000092200780c */ /* 0x000fe40003f26270 */
[----:B------:R-:W-:Y:S02]  /*11470*/  PRMT R4, RZ, 0x7610, R4 ;  /* 0x00007610ff047816 */ /* 0x000fe40000000004 */
[----:B------:R-:W-:-:S13]  /*11480*/  ISETP.LT.OR P2, PT, R0, 0x1, !P1 ;  /* 0x000000010000780c */ /* 0x000fda0004f41670 */
[----:B------:R-:W-:Y:S05]  /*11490*/  @P2 BRA `(.L_x_44) ;  /* 0x0000000000042947 */ /* 0x000fea0003800000 */
[----:B------:R3:W5:Y:S02]  /*114a0*/  LDG.E.U8 R4, desc[UR14][R2.64] ;  /* 0x0000000e02047981 */ /* 0x000764000c1e1100 */
.L_x_44:
[----:B------:R-:W-:Y:S05]  /*114b0*/  BSYNC B1 ;  /* 0x0000000000017941 */ /* 0x000fea0003800000 */
.L_x_43:
        /* <DEDUP_REMOVED lines=10> */
[----:B----4-:R-:W-:Y:S05]  /*11560*/  @P2 BRA `(.L_x_46) ;  /* 0x0000000000042947 */ /* 0x010fea0003800000 */
[----:B------:R4:W5:Y:S02]  /*11570*/  LDG.E.U8 R4, desc[UR14][R2.64+0x1] ;  /* 0x0000010e02047981 */ /* 0x000964000c1e1100 */
.L_x_46:
[----:B------:R-:W-:Y:S05]  /*11580*/  BSYNC B1 ;  /* 0x0000000000017941 */ /* 0x000fea0003800000 */
.L_x_45:
[----:B-----5:R-:W-:Y:S01]  /*11590*/  LOP3.LUT R4, R4, 0xff, RZ, 0xc0, !PT ;  /* 0x000000ff04047812 */ /* 0x020fe200078ec0ff */
[----:B------:R-:W-:Y:S01]  /*115a0*/  BSSY B1, `(.L_x_47) ;  /* 0x000000b000017945 */ /* 0x000fe20003800000 */
[----:B------:R-:W-:Y:S02]  /*115b0*/  ISETP.LT.OR P3, PT, R0, 0x9, !P0 ;  /* 0x000000090000780c */ /* 0x000fe40004761670 */
[----:B------:R-:W-:-:S05]  /*115c0*/  F2FP.F16.E5M2.UNPACK_B R4, R4 ;  /* 0x00000004ff04723e */ /* 0x000fca00020004ff */
[----:B------:R-:W-:-:S05]  /*115d0*/  HADD2.F32 R4, -RZ, R4.H0_H0 ;  /* 0x20000004ff047230 */ /* 0x000fca0000004100 */
[----:B------:R-:W-:-:S04]  /*115e0*/  FMUL R4, R4, UR21 ;  /* 0x0000001504047c20 */ /* 0x000fc80008400000 */
[--C-:B------:R-:W-:Y:S01]  /*115f0*/  FFMA R6, R6, UR20, R4.reuse ;  /* 0x0000001406067c23 */ /* 0x100fe20008000004 */
[----:B------:R-:W-:-:S04]  /*11600*/  PRMT R4, RZ, 0x7610, R4 ;  /* 0x00007610ff047816 */ /* 0x000fc80000000004 */
[----:B------:R-:W-:-:S05]  /*11610*/  F2FP.SATFINITE.E5M2.F32.PACK_AB_MERGE_C R6, RZ, R6, RZ ;  /* 0x00000006ff06723e */ /* 0x000fca00048060ff */
[----:B------:R0:W-:Y:S01]  /*11620*/  @!P2 STG.E.U8 desc[UR14][R26.64+0x1], R6 ;  /* 0x000001061a00a986 */ /* 0x0001e2000c10110e */
[----:B------:R-:W-:Y:S05]  /*11630*/  @P3 BRA `(.L_x_48) ;  /* 0x0000000000043947 */ /* 0x000fea0003800000 */
[----:B------:R0:W5:Y:S02]  /*11640*/  LDG.E.U8 R4, desc[UR14][R32.64+0x8] ;  /* 0x0000080e20047981 */ /* 0x000164000c1e1100 */
.L_x_48:
[----:B------:R-:W-:Y:S05]  /*11650*/  BSYNC B1 ;  /* 0x0000000000017941 */ /* 0x000fea0003800000 */
.L_x_47:
        /* <DEDUP_REMOVED lines=12> */
.L_x_50:
[----:B------:R-:W-:Y:S05]  /*11720*/  BSYNC B1 ;  /* 0x0000000000017941 */ /* 0x000fea0003800000 */
.L_x_49:
        /* <DEDUP_REMOVED lines=12> */
.L_x_52:
[----:B------:R-:W-:Y:S05]  /*117f0*/  BSYNC B1 ;  /* 0x0000000000017941 */ /* 0x000fea0003800000 */
.L_x_51:
        /* <DEDUP_REMOVED lines=12> */
.L_x_54:
[----:B------:R-:W-:Y:S05]  /*118c0*/  BSYNC B1 ;  /* 0x0000000000017941 */ /* 0x000fea0003800000 */
.L_x_53:
        /* <DEDUP_REMOVED lines=12> */
.L_x_56:
[----:B------:R-:W-:Y:S05]  /*11990*/  BSYNC B1 ;  /* 0x0000000000017941 */ /* 0x000fea0003800000 */
.L_x_55:
        /* <DEDUP_REMOVED lines=12> */
.L_x_58:
[----:B------:R-:W-:Y:S05]  /*11a60*/  BSYNC B1 ;  /* 0x0000000000017941 */ /* 0x000fea0003800000 */
.L_x_57:
        /* <DEDUP_REMOVED lines=12> */
.L_x_60:
[----:B------:R-:W-:Y:S05]  /*11b30*/  BSYNC B1 ;  /* 0x0000000000017941 */ /* 0x000fea0003800000 */
.L_x_59:
        /* <DEDUP_REMOVED lines=12> */
.L_x_62:
[----:B------:R-:W-:Y:S05]  /*11c00*/  BSYNC B1 ;  /* 0x0000000000017941 */ /* 0x000fea0003800000 */
.L_x_61:
        /* <DEDUP_REMOVED lines=12> */
.L_x_64:
[----:B------:R-:W-:Y:S05]  /*11cd0*/  BSYNC B1 ;  /* 0x0000000000017941 */ /* 0x000fea0003800000 */
.L_x_63:
        /* <DEDUP_REMOVED lines=12> */
.L_x_66:
[----:B------:R-:W-:Y:S05]  /*11da0*/  BSYNC B1 ;  /* 0x0000000000017941 */ /* 0x000fea0003800000 */
.L_x_65:
        /* <DEDUP_REMOVED lines=12> */
.L_x_68:
[----:B------:R-:W-:Y:S05]  /*11e70*/  BSYNC B1 ;  /* 0x0000000000017941 */ /* 0x000fea0003800000 */
.L_x_67:
        /* <DEDUP_REMOVED lines=12> */
.L_x_70:
[----:B------:R-:W-:Y:S05]  /*11f40*/  BSYNC B1 ;  /* 0x0000000000017941 */ /* 0x000fea0003800000 */
.L_x_69:
        /* <DEDUP_REMOVED lines=12> */
.L_x_72:
[----:B------:R-:W-:Y:S05]  /*12010*/  BSYNC B1 ;  /* 0x0000000000017941 */ /* 0x000fea0003800000 */
.L_x_71:
        /* <DEDUP_REMOVED lines=12> */
.L_x_74:
[----:B------:R-:W-:Y:S05]  /*120e0*/  BSYNC B1 ;  /* 0x0000000000017941 */ /* 0x000fea0003800000 */
.L_x_73:
        /* <DEDUP_REMOVED lines=12> */
.L_x_76:
[----:B------:R-:W-:Y:S05]  /*121b0*/  BSYNC B1 ;  /* 0x0000000000017941 */ /* 0x000fea0003800000 */
.L_x_75:
        /* <DEDUP_REMOVED lines=12> */
.L_x_78:
[----:B------:R-:W-:Y:S05]  /*12280*/  BSYNC B1 ;  /* 0x0000000000017941 */ /* 0x000fea0003800000 */
.L_x_77:
        /* <DEDUP_REMOVED lines=12> */
.L_x_80:
[----:B------:R-:W-:Y:S05]  /*12350*/  BSYNC B1 ;  /* 0x0000000000017941 */ /* 0x000fea0003800000 */
.L_x_79:
        /* <DEDUP_REMOVED lines=12> */
.L_x_82:
[----:B------:R-:W-:Y:S05]  /*12420*/  BSYNC B1 ;  /* 0x0000000000017941 */ /* 0x000fea0003800000 */
.L_x_81:
        /* <DEDUP_REMOVED lines=12> */
.L_x_84:
[----:B------:R-:W-:Y:S05]  /*124f0*/  BSYNC B1 ;  /* 0x0000000000017941 */ /* 0x000fea0003800000 */
.L_x_83:
        /* <DEDUP_REMOVED lines=12> */
.L_x_86:
[----:B------:R-:W-:Y:S05]  /*125c0*/  BSYNC B1 ;  /* 0x0000000000017941 */ /* 0x000fea0003800000 */
.L_x_85:
        /* <DEDUP_REMOVED lines=12> */
.L_x_88:
[----:B------:R-:W-:Y:S05]  /*12690*/  BSYNC B1 ;  /* 0x0000000000017941 */ /* 0x000fea0003800000 */
.L_x_87:
        /* <DEDUP_REMOVED lines=12> */
.L_x_90:
[----:B------:R-:W-:Y:S05]  /*12760*/  BSYNC B1 ;  /* 0x0000000000017941 */ /* 0x000fea0003800000 */
.L_x_89:
        /* <DEDUP_REMOVED lines=12> */
.L_x_92:
[----:B------:R-:W-:Y:S05]  /*12830*/  BSYNC B1 ;  /* 0x0000000000017941 */ /* 0x000fea0003800000 */
.L_x_91:
        /* <DEDUP_REMOVED lines=12> */
.L_x_94:
[----:B------:R-:W-:Y:S05]  /*12900*/  BSYNC B1 ;  /* 0x0000000000017941 */ /* 0x000fea0003800000 */
.L_x_93:
        /* <DEDUP_REMOVED lines=12> */
.L_x_96:
[----:B------:R-:W-:Y:S05]  /*129d0*/  BSYNC B1 ;  /* 0x0000000000017941 */ /* 0x000fea0003800000 */
.L_x_95:
        /* <DEDUP_REMOVED lines=12> */
.L_x_98:
[----:B------:R-:W-:Y:S05]  /*12aa0*/  BSYNC B1 ;  /* 0x0000000000017941 */ /* 0x000fea0003800000 */
.L_x_97:
        /* <DEDUP_REMOVED lines=12> */
.L_x_100:
[----:B------:R-:W-:Y:S05]  /*12b70*/  BSYNC B1 ;  /* 0x0000000000017941 */ /* 0x000fea0003800000 */
.L_x_99:
        /* <DEDUP_REMOVED lines=12> */
.L_x_102:
[----:B------:R-:W-:Y:S05]  /*12c40*/  BSYNC B1 ;  /* 0x0000000000017941 */ /* 0x000fea0003800000 */
.L_x_101:
        /* <DEDUP_REMOVED lines=12> */
.L_x_104:
[----:B------:R-:W-:Y:S05]  /*12d10*/  BSYNC B1 ;  /* 0x0000000000017941 */ /* 0x000fea0003800000 */
.L_x_103:
        /* <DEDUP_REMOVED lines=12> */
.L_x_106:
[----:B------:R-:W-:Y:S05]  /*12de0*/  BSYNC B1 ;  /* 0x0000000000017941 */ /* 0x000fea0003800000 */
.L_x_105:
        /* <DEDUP_REMOVED lines=12> */
.L_x_108:
[----:B------:R-:W-:Y:S05]  /*12eb0*/  BSYNC B1 ;  /* 0x0000000000017941 */ /* 0x000fea0003800000 */
.L_x_107:
        /* <DEDUP_REMOVED lines=12> */
.L_x_110:
[----:B------:R-:W-:Y:S05]  /*12f80*/  BSYNC B1 ;  /* 0x0000000000017941 */ /* 0x000fea0003800000 */
.L_x_109:
        /* <DEDUP_REMOVED lines=12> */
.L_x_112:
[----:B------:R-:W-:Y:S05]  /*13050*/  BSYNC B1 ;  /* 0x0000000000017941 */ /* 0x000fea0003800000 */
.L_x_111:
        /* <DEDUP_REMOVED lines=12> */
.L_x_114:
[----:B------:R-:W-:Y:S05]  /*13120*/  BSYNC B1 ;  /* 0x0000000000017941 */ /* 0x000fea0003800000 */
.L_x_113:
        /* <DEDUP_REMOVED lines=12> */
.L_x_116:
[----:B------:R-:W-:Y:S05]  /*131f0*/  BSYNC B1 ;  /* 0x0000000000017941 */ /* 0x000fea0003800000 */
.L_x_115:
        /* <DEDUP_REMOVED lines=12> */
.L_x_118:
[----:B------:R-:W-:Y:S05]  /*132c0*/  BSYNC B1 ;  /* 0x0000000000017941 */ /* 0x000fea0003800000 */
.L_x_117:
        /* <DEDUP_REMOVED lines=12> */
.L_x_120:
[----:B------:R-:W-:Y:S05]  /*13390*/  BSYNC B1 ;  /* 0x0000000000017941 */ /* 0x000fea0003800000 */
.L_x_119:
        /* <DEDUP_REMOVED lines=12> */
.L_x_122:
[----:B------:R-:W-:Y:S05]  /*13460*/  BSYNC B1 ;  /* 0x0000000000017941 */ /* 0x000fea0003800000 */
.L_x_121:
        /* <DEDUP_REMOVED lines=12> */
.L_x_124:
[----:B------:R-:W-:Y:S05]  /*13530*/  BSYNC B1 ;  /* 0x0000000000017941 */ /* 0x000fea0003800000 */
.L_x_123:
[----:B-----5:R-:W-:Y:S01]  /*13540*/  LOP3.LUT R4, R4, 0xff, RZ, 0xc0, !PT ;  /* 0x000000ff04047812 */ /* 0x020fe200078ec0ff */
[----:B------:R-:W-:Y:S01]  /*13550*/  BSSY B1, `(.L_x_125) ;  /* 0x000000b000017945 */ /* 0x000fe20003800000 */
[----:B------:R-:W-:Y:S02]  /*13560*/  ISETP.LT.OR P2, PT, R0, 0x52, !P1 ;  /* 0x000000520000780c */ /* 0x000fe40004f41670 */
[----:B------:R-:W-:-:S05]  /*13570*/  F2FP.F16.E5M2.UNPACK_B R4, R4 ;  /* 0x00000004ff04723e */ /* 0x000fca00020004ff */
[----:B------:R-:W-:-:S05]  /*13580*/  HADD2.F32 R4, -RZ, R4.H0_H0 ;  /* 0x20000004ff047230 */ /* 0x000fca0000004100 */
[----:B------:R-:W-:-:S04]  /*13590*/  FMUL R4, R4, UR21 ;  /* 0x0000001504047c20 */ /* 0x000fc80008400000 */
[----:B------:R-:W-:-:S05]  /*135a0*/  FFMA R4, R173, UR20, R4 ;  /* 0x00000014ad047c23 */ /* 0x000fca0008000004 */
[----:B------:R-:W-:Y:S02]  /*135b0*/  F2FP.SATFINITE.E5M2.F32.PACK_AB_MERGE_C R5, RZ, R4, RZ ;  /* 0x00000004ff05723e */ /* 0x000fe400048060ff */
[----:B------:R-:W-:-:S03]  /*135c0*/  PRMT R4, RZ, 0x7610, R4 ;  /* 0x00007610ff047816 */ /* 0x000fc60000000004 */
[----:B------:R0:W-:Y:S01]  /*135d0*/  @!P3 STG.E.U8 desc[UR14][R26.64+0x50], R5 ;  /* 0x000050051a00b986 */ /* 0x0001e2000c10110e */
[----:B------:R-:W-:Y:S05]  /*135e0*/  @P2 BRA `(.L_x_126) ;  /* 0x0000000000042947 */ /* 0x000fea0003800000 */
[----:B------:R0:W5:Y:S02]  /*135f0*/  LDG.E.U8 R4, desc[UR14][R2.64+0x51] ;  /* 0x0000510e02047981 */ /* 0x000164000c1e1100 */
.L_x_126:
[----:B------:R-:W-:Y:S05]  /*13600*/  BSYNC B1 ;  /* 0x0000000000017941 */ /* 0x000fea0003800000 */
.L_x_125:
[----:B-----5:R-:W-:Y:S01]  /*13610*/  LOP3.LUT R4, R4, 0xff, RZ, 0xc0, !PT ;  /* 0x000000ff04047812 */ /* 0x020fe200078ec0ff */
[----:B------:R-:W-:Y:S01]  /*13620*/  BSSY B1, `(.L_x_127) ;  /* 0x000000b000017945 */ /* 0x000fe20003800000 */
[----:B------:R-:W-:Y:S02]  /*13630*/  ISETP.LT.OR P3, PT, R0, 0x59, !P0 ;  /* 0x000000590000780c */ /* 0x000fe40004761670 */
[----:B------:R-:W-:-:S05]  /*13640*/  F2FP.F16.E5M2.UNPACK_B R4, R4 ;  /* 0x00000004ff04723e */ /* 0x000fca00020004ff */
[----:B------:R-:W-:-:S05]  /*13650*/  HADD2.F32 R4, -RZ, R4.H0_H0 ;  /* 0x20000004ff047230 */ /* 0x000fca0000004100 */
[----:B------:R-:W-:-:S04]  /*13660*/  FMUL R4, R4, UR21 ;  /* 0x0000001504047c20 */ /* 0x000fc80008400000 */
[----:B------:R-:W-:-:S05]  /*13670*/  FFMA R4, R174, UR20, R4 ;  /* 0x00000014ae047c23 */ /* 0x000fca0008000004 */
[----:B0-----:R-:W-:Y:S02]  /*13680*/  F2FP.SATFINITE.E5M2.F32.PACK_AB_MERGE_C R5, RZ, R4, RZ ;  /* 0x00000004ff05723e */ /* 0x001fe400048060ff */
[----:B------:R-:W-:-:S03]  /*13690*/  PRMT R4, RZ, 0x7610, R4 ;  /* 0x00007610ff047816 */ /* 0x000fc60000000004 */
[----:B------:R0:W-:Y:S01]  /*136a0*/  @!P2 STG.E.U8 desc[UR14][R26.64+0x51], R5 ;  /* 0x000051051a00a986 */ /* 0x0001e2000c10110e */
[----:B------:R-:W-:Y:S05]  /*136b0*/  @P3 BRA `(.L_x_128) ;  /* 0x0000000000043947 */ /* 0x000fea0003800000 */
[----:B------:R0:W5:Y:S02]  /*136c0*/  LDG.E.U8 R4, desc[UR14][R32.64+0x58] ;  /* 0x0000580e20047981 */ /* 0x000164000c1e1100 */
.L_x_128:
[----:B------:R-:W-:Y:S05]  /*136d0*/  BSYNC B1 ;  /* 0x0000000000017941 */ /* 0x000fea0003800000 */
.L_x_127:
        /* <DEDUP_REMOVED lines=12> */
.L_x_130:
[----:B------:R-:W-:Y:S05]  /*137a0*/  BSYNC B1 ;  /* 0x0000000000017941 */ /* 0x000fea0003800000 */
.L_x_129:
[----:B-----5:R-:W-:Y:S01]  /*137b0*/  LOP3.LUT R4, R4, 0xff, RZ, 0xc0, !PT ;  /* 0x000000ff04047812 */ /* 0x020fe200078ec0ff */
[----:B------:R-:W-:Y:S01]  /*137c0*/  BSSY B1, `(.L_x_131) ;  /* 0x000000b000017945 */ /* 0x000fe20003800000 */
[----:B------:R-:W-:Y:S02]  /*137d0*/  ISETP.LT.OR P3, PT, R0, 0x59, !P1 ;  /* 0x000000590000780c */ /* 0x000fe40004f61670 */
[----:B------:R-:W-:-:S05]  /*137e0*/  F2FP.F16.E5M2.UNPACK_B R4, R4 ;  /* 0x00000004ff04723e */ /* 0x000fca00020004ff */
[----:B------:R-:W-:-:S05]  /*137f0*/  HADD2.F32 R4, -RZ, R4.H0_H0 ;  /* 0x20000004ff047230 */ /* 0x000fca0000004100 */
[----:B0-----:R-:W-:Y:S01]  /*13800*/  FMUL R5, R4, UR21 ;  /* 0x0000001504057c20 */ /* 0x001fe20008400000 */
[----:B------:R-:W-:-:S03]  /*13810*/  PRMT R4, RZ, 0x7610, R4 ;  /* 0x00007610ff047816 */ /* 0x000fc60000000004 */
[----:B------:R-:W-:-:S05]  /*13820*/  FFMA R5, R176, UR20, R5 ;  /* 0x00000014b0057c23 */ /* 0x000fca0008000005 */
[----:B------:R-:W-:-:S05]  /*13830*/  F2FP.SATFINITE.E5M2.F32.PACK_AB_MERGE_C R5, RZ, R5, RZ ;  /* 0x00000005ff05723e */ /* 0x000fca00048060ff */
[----:B------:R0:W-:Y:S01]  /*13840*/  @!P2 STG.E.U8 desc[UR14][R24.64+0x59], R5 ;  /* 0x000059051800a986 */ /* 0x0001e2000c10110e */
[----:B------:R-:W-:Y:S05]  /*13850*/  @P3 BRA `(.L_x_132) ;  /* 0x0000000000043947 */ /* 0x000fea0003800000 */
[----:B------:R0:W5:Y:S02]  /*13860*/  LDG.E.U8 R4, desc[UR14][R2.64+0x58] ;  /* 0x0000580e02047981 */ /* 0x000164000c1e1100 */
.L_x_132:
[----:B------:R-:W-:Y:S05]  /*13870*/  BSYNC B1 ;  /* 0x0000000000017941 */ /* 0x000fea0003800000 */
.L_x_131:
        /* <DEDUP_REMOVED lines=12> */
.L_x_134:
[----:B------:R-:W-:Y:S05]  /*13940*/  BSYNC B1 ;  /* 0x0000000000017941 */ /* 0x000fea0003800000 */
.L_x_133:
        /* <DEDUP_REMOVED lines=12> */
.L_x_136:
[----:B------:R-:W-:Y:S05]  /*13a10*/  BSYNC B1 ;  /* 0x0000000000017941 */ /* 0x000fea0003800000 */
.L_x_135:
        /* <DEDUP_REMOVED lines=12> */
.L_x_138:
[----:B------:R-:W-:Y:S05]  /*13ae0*/  BSYNC B1 ;  /* 0x0000000000017941 */ /* 0x000fea0003800000 */
.L_x_137:
        /* <DEDUP_REMOVED lines=12> */
.L_x_140:
[----:B------:R-:W-:Y:S05]  /*13bb0*/  BSYNC B1 ;  /* 0x0000000000017941 */ /* 0x000fea0003800000 */
.L_x_139:
        /* <DEDUP_REMOVED lines=12> */
.L_x_142:
[----:B------:R-:W-:Y:S05]  /*13c80*/  BSYNC B1 ;  /* 0x0000000000017941 */ /* 0x000fea0003800000 */
.L_x_141:
        /* <DEDUP_REMOVED lines=12> */
.L_x_144:
[----:B------:R-:W-:Y:S05]  /*13d50*/  BSYNC B1 ;  /* 0x0000000000017941 */ /* 0x000fea0003800000 */
.L_x_143:
        /* <DEDUP_REMOVED lines=12> */
.L_x_146:
[----:B------:R-:W-:Y:S05]  /*13e20*/  BSYNC B1 ;  /* 0x0000000000017941 */ /* 0x000fea0003800000 */
.L_x_145:
        /* <DEDUP_REMOVED lines=12> */
.L_x_148:
[----:B------:R-:W-:Y:S05]  /*13ef0*/  BSYNC B1 ;  /* 0x0000000000017941 */ /* 0x000fea0003800000 */
.L_x_147:
        /* <DEDUP_REMOVED lines=12> */
.L_x_150:
[----:B------:R-:W-:Y:S05]  /*13fc0*/  BSYNC B1 ;  /* 0x0000000000017941 */ /* 0x000fea0003800000 */
.L_x_149:
        /* <DEDUP_REMOVED lines=12> */
.L_x_152:
[----:B------:R-:W-:Y:S05]  /*14090*/  BSYNC B1 ;  /* 0x0000000000017941 */ /* 0x000fea0003800000 */
.L_x_151:
        /* <DEDUP_REMOVED lines=12> */
.L_x_154:
[----:B------:R-:W-:Y:S05]  /*14160*/  BSYNC B1 ;  /* 0x0000000000017941 */ /* 0x000fea0003800000 */
.L_x_153:
        /* <DEDUP_REMOVED lines=12> */
.L_x_156:
[----:B------:R-:W-:Y:S05]  /*14230*/  BSYNC B1 ;  /* 0x0000000000017941 */ /* 0x000fea0003800000 */
.L_x_155:
        /* <DEDUP_REMOVED lines=12> */
.L_x_158:
[----:B------:R-:W-:Y:S05]  /*14300*/  BSYNC B1 ;  /* 0x0000000000017941 */ /* 0x000fea0003800000 */
.L_x_157:
        /* <DEDUP_REMOVED lines=12> */
.L_x_160:
[----:B------:R-:W-:Y:S05]  /*143d0*/  BSYNC B1 ;  /* 0x0000000000017941 */ /* 0x000fea0003800000 */
.L_x_159:
        /* <DEDUP_REMOVED lines=12> */
.L_x_162:
[----:B------:R-:W-:Y:S05]  /*144a0*/  BSYNC B1 ;  /* 0x0000000000017941 */ /* 0x000fea0003800000 */
.L_x_161:
        /* <DEDUP_REMOVED lines=12> */
.L_x_164:
[----:B------:R-:W-:Y:S05]  /*14570*/  BSYNC B1 ;  /* 0x0000000000017941 */ /* 0x000fea0003800000 */
.L_x_163:
        /* <DEDUP_REMOVED lines=12> */
.L_x_166:
[----:B------:R-:W-:Y:S05]  /*14640*/  BSYNC B1 ;  /* 0x0000000000017941 */ /* 0x000fea0003800000 */
.L_x_165:
        /* <DEDUP_REMOVED lines=12> */
.L_x_168:
[----:B------:R-:W-:Y:S05]  /*14710*/  BSYNC B1 ;  /* 0x0000000000017941 */ /* 0x000fea0003800000 */
.L_x_167:
        /* <DEDUP_REMOVED lines=12> */
.L_x_170:
[----:B------:R-:W-:Y:S05]  /*147e0*/  BSYNC B1 ;  /* 0x0000000000017941 */ /* 0x000fea0003800000 */
.L_x_169:
        /* <DEDUP_REMOVED lines=12> */
.L_x_172:
[----:B------:R-:W-:Y:S05]  /*148b0*/  BSYNC B1 ;  /* 0x0000000000017941 */ /* 0x000fea0003800000 */
.L_x_171:
        /* <DEDUP_REMOVED lines=12> */
.L_x_174:
[----:B------:R-:W-:Y:S05]  /*14980*/  BSYNC B1 ;  /* 0x0000000000017941 */ /* 0x000fea0003800000 */
.L_x_173:
        /* <DEDUP_REMOVED lines=12> */
.L_x_176:
[----:B------:R-:W-:Y:S05]  /*14a50*/  BSYNC B1 ;  /* 0x0000000000017941 */ /* 0x000fea0003800000 */
.L_x_175:
        /* <DEDUP_REMOVED lines=12> */
.L_x_178:
[----:B------:R-:W-:Y:S05]  /*14b20*/  BSYNC B1 ;  /* 0x0000000000017941 */ /* 0x000fea0003800000 */
.L_x_177:
        /* <DEDUP_REMOVED lines=12> */
.L_x_180:
[----:B------:R-:W-:Y:S05]  /*14bf0*/  BSYNC B1 ;  /* 0x0000000000017941 */ /* 0x000fea0003800000 */
.L_x_179:
        /* <DEDUP_REMOVED lines=12> */
.L_x_182:
[----:B------:R-:W-:Y:S05]  /*14cc0*/  BSYNC B1 ;  /* 0x0000000000017941 */ /* 0x000fea0003800000 */
.L_x_181:
        /* <DEDUP_REMOVED lines=12> */
.L_x_184:
[----:B------:R-:W-:Y:S05]  /*14d90*/  BSYNC B1 ;  /* 0x0000000000017941 */ /* 0x000fea0003800000 */
.L_x_183:
        /* <DEDUP_REMOVED lines=12> */
.L_x_186:
[----:B------:R-:W-:Y:S05]  /*14e60*/  BSYNC B1 ;  /* 0x0000000000017941 */ /* 0x000fea0003800000 */
.L_x_185:
        /* <DEDUP_REMOVED lines=12> */
.L_x_188:
[----:B------:R-:W-:Y:S05]  /*14f30*/  BSYNC B1 ;  /* 0x0000000000017941 */ /* 0x000fea0003800000 */
.L_x_187:
        /* <DEDUP_REMOVED lines=12> */
.L_x_190:
[----:B------:R-:W-:Y:S05]  /*15000*/  BSYNC B1 ;  /* 0x0000000000017941 */ /* 0x000fea0003800000 */
.L_x_189:
        /* <DEDUP_REMOVED lines=12> */
.L_x_192:
[----:B------:R-:W-:Y:S05]  /*150d0*/  BSYNC B1 ;  /* 0x0000000000017941 */ /* 0x000fea0003800000 */
.L_x_191:
        /* <DEDUP_REMOVED lines=12> */
.L_x_194:
[----:B------:R-:W-:Y:S05]  /*151a0*/  BSYNC B1 ;  /* 0x0000000000017941 */ /* 0x000fea0003800000 */
.L_x_193:
        /* <DEDUP_REMOVED lines=12> */
.L_x_196:
[----:B------:R-:W-:Y:S05]  /*15270*/  BSYNC B1 ;  /* 0x0000000000017941 */ /* 0x000fea0003800000 */
.L_x_195:
        /* <DEDUP_REMOVED lines=12> */
.L_x_198:
[----:B------:R-:W-:Y:S05]  /*15340*/  BSYNC B1 ;  /* 0x0000000000017941 */ /* 0x000fea0003800000 */
.L_x_197:
        /* <DEDUP_REMOVED lines=12> */
.L_x_200:
[----:B------:R-:W-:Y:S05]  /*15410*/  BSYNC B1 ;  /* 0x0000000000017941 */ /* 0x000fea0003800000 */
.L_x_199:
        /* <DEDUP_REMOVED lines=12> */
.L_x_202:
[----:B------:R-:W-:Y:S05]  /*154e0*/  BSYNC B1 ;  /* 0x0000000000017941 */ /* 0x000fea0003800000 */
.L_x_201:
        /* <DEDUP_REMOVED lines=12> */
.L_x_204:
[----:B------:R-:W-:Y:S05]  /*155b0*/  BSYNC B1 ;  /* 0x0000000000017941 */ /* 0x000fea0003800000 */
.L_x_203:
        /* <DEDUP_REMOVED lines=12> */
.L_x_206:
[----:B------:R-:W-:Y:S05]  /*15680*/  BSYNC B1 ;  /* 0x0000000000017941 */ /* 0x000fea0003800000 */
.L_x_205:
        /* <DEDUP_REMOVED lines=12> */
.L_x_208:
[----:B------:R-:W-:Y:S05]  /*15750*/  BSYNC B1 ;  /* 0x0000000000017941 */ /* 0x000fea0003800000 */
.L_x_207:
        /* <DEDUP_REMOVED lines=12> */
.L_x_210:
[----:B------:R-:W-:Y:S05]  /*15820*/  BSYNC B1 ;  /* 0x0000000000017941 */ /* 0x000fea0003800000 */
.L_x_209:
        /* <DEDUP_REMOVED lines=12> */
.L_x_212:
[----:B------:R-:W-:Y:S05]  /*158f0*/  BSYNC B1 ;  /* 0x0000000000017941 */ /* 0x000fea0003800000 */
.L_x_211:
        /* <DEDUP_REMOVED lines=12> */
.L_x_214:
[----:B------:R-:W-:Y:S05]  /*159c0*/  BSYNC B1 ;  /* 0x0000000000017941 */ /* 0x000fea0003800000 */
.L_x_213:
        /* <DEDUP_REMOVED lines=12> */
.L_x_216:
[----:B------:R-:W-:Y:S05]  /*15a90*/  BSYNC B1 ;  /* 0x0000000000017941 */ /* 0x000fea0003800000 */
.L_x_215:
        /* <DEDUP_REMOVED lines=12> */
.L_x_218:
[----:B------:R-:W-:Y:S05]  /*15b60*/  BSYNC B1 ;  /* 0x0000000000017941 */ /* 0x000fea0003800000 */
.L_x_217:
        /* <DEDUP_REMOVED lines=12> */
.L_x_220:
[----:B------:R-:W-:Y:S05]  /*15c30*/  BSYNC B1 ;  /* 0x0000000000017941 */ /* 0x000fea0003800000 */
.L_x_219:
        /* <DEDUP_REMOVED lines=12> */
.L_x_222:
[----:B------:R-:W-:Y:S05]  /*15d00*/  BSYNC B1 ;  /* 0x0000000000017941 */ /* 0x000fea0003800000 */
.L_x_221:
        /* <DEDUP_REMOVED lines=12> */
.L_x_224:
[----:B------:R-:W-:Y:S05]  /*15dd0*/  BSYNC B1 ;  /* 0x0000000000017941 */ /* 0x000fea0003800000 */
.L_x_223:
        /* <DEDUP_REMOVED lines=12> */
.L_x_226:
[----:B------:R-:W-:Y:S05]  /*15ea0*/  BSYNC B1 ;  /* 0x0000000000017941 */ /* 0x000fea0003800000 */
.L_x_225:
        /* <DEDUP_REMOVED lines=12> */
.L_x_228:
[----:B------:R-:W-:Y:S05]  /*15f70*/  BSYNC B1 ;  /* 0x0000000000017941 */ /* 0x000fea0003800000 */
.L_x_227:
        /* <DEDUP_REMOVED lines=12> */
.L_x_230:
[----:B------:R-:W-:Y:S05]  /*16040*/  BSYNC B1 ;  /* 0x0000000000017941 */ /* 0x000fea0003800000 */
.L_x_229:
        /* <DEDUP_REMOVED lines=12> */
.L_x_232:
[----:B------:R-:W-:Y:S05]  /*16110*/  BSYNC B1 ;  /* 0x0000000000017941 */ /* 0x000fea0003800000 */
.L_x_231:
        /* <DEDUP_REMOVED lines=12> */
.L_x_234:
[----:B------:R-:W-:Y:S05]  /*161e0*/  BSYNC B1 ;  /* 0x0000000000017941 */ /* 0x000fea0003800000 */
.L_x_233:
        /* <DEDUP_REMOVED lines=12> */
.L_x_236:
[----:B------:R-:W-:Y:S05]  /*162b0*/  BSYNC B1 ;  /* 0x0000000000017941 */ /* 0x000fea0003800000 */
.L_x_235:
        /* <DEDUP_REMOVED lines=12> */
.L_x_238:
[----:B------:R-:W-:Y:S05]  /*16380*/  BSYNC B1 ;  /* 0x0000000000017941 */ /* 0x000fea0003800000 */
.L_x_237:
        /* <DEDUP_REMOVED lines=12> */
.L_x_240:
[----:B------:R-:W-:Y:S05]  /*16450*/  BSYNC B1 ;  /* 0x0000000000017941 */ /* 0x000fea0003800000 */
.L_x_239:
        /* <DEDUP_REMOVED lines=12> */
.L_x_242:
[----:B------:R-:W-:Y:S05]  /*16520*/  BSYNC B1 ;  /* 0x0000000000017941 */ /* 0x000fea0003800000 */
.L_x_241:
        /* <DEDUP_REMOVED lines=12> */
.L_x_244:
[----:B------:R-:W-:Y:S05]  /*165f0*/  BSYNC B1 ;  /* 0x0000000000017941 */ /* 0x000fea0003800000 */
.L_x_243:
        /* <DEDUP_REMOVED lines=12> */
.L_x_246:
[----:B------:R-:W-:Y:S05]  /*166c0*/  BSYNC B1 ;  /* 0x0000000000017941 */ /* 0x000fea0003800000 */
.L_x_245:
        /* <DEDUP_REMOVED lines=12> */
.L_x_248:
[----:B------:R-:W-:Y:S05]  /*16790*/  BSYNC B1 ;  /* 0x0000000000017941 */ /* 0x000fea0003800000 */
.L_x_247:
        /* <DEDUP_REMOVED lines=12> */
.L_x_250:
[----:B------:R-:W-:Y:S05]  /*16860*/  BSYNC B1 ;  /* 0x0000000000017941 */ /* 0x000fea0003800000 */
.L_x_249:
        /* <DEDUP_REMOVED lines=12> */
.L_x_252:
[----:B------:R-:W-:Y:S05]  /*16930*/  BSYNC B1 ;  /* 0x0000000000017941 */ /* 0x000fea0003800000 */
.L_x_251:
        /* <DEDUP_REMOVED lines=12> */
.L_x_254:
[----:B------:R-:W-:Y:S05]  /*16a00*/  BSYNC B1 ;  /* 0x0000000000017941 */ /* 0x000fea0003800000 */
.L_x_253:
[----:B0-----:R-:W2:Y:S01]  /*16a10*/  LDL.LU R5, [R1+0x200] ;  /* 0x0002000001057983 */ /* 0x001ea20000300800 */
[----:B-----5:R-:W-:Y:S01]  /*16a20*/  LOP3.LUT R4, R4, 0xff, RZ, 0xc0, !PT ;  /* 0x000000ff04047812 */ /* 0x020fe200078ec0ff */
[----:B------:R-:W-:Y:S01]  /*16a30*/  BSSY B1, `(.L_x_255) ;  /* 0x000000b000017945 */ /* 0x000fe20003800000 */
[----:B------:R-:W-:Y:S02]  /*16a40*/  ISETP.LT.OR P3, PT, R0, 0xd9, !P0 ;  /* 0x000000d90000780c */ /* 0x000fe40004761670 */
[----:B------:R-:W-:-:S05]  /*16a50*/  F2FP.F16.E5M2.UNPACK_B R4, R4 ;  /* 0x00000004ff04723e */ /* 0x000fca00020004ff */
[----:B------:R-:W-:-:S05]  /*16a60*/  HADD2.F32 R4, -RZ, R4.H0_H0 ;  /* 0x20000004ff047230 */ /* 0x000fca0000004100 */
[----:B------:R-:W-:-:S04]  /*16a70*/  FMUL R4, R4, UR21 ;  /* 0x0000001504047c20 */ /* 0x000fc80008400000 */
[----:B--2---:R-:W-:-:S05]  /*16a80*/  FFMA R4, R5, UR20, R4 ;  /* 0x0000001405047c23 */ /* 0x004fca0008000004 */
[----:B------:R-:W-:Y:S02]  /*16a90*/  F2FP.SATFINITE.E5M2.F32.PACK_AB_MERGE_C R5, RZ, R4, RZ ;  /* 0x00000004ff05723e */ /* 0x000fe400048060ff */
[----:B------:R-:W-:-:S03]  /*16aa0*/  PRMT R4, RZ, 0x7610, R4 ;  /* 0x00007610ff047816 */ /* 0x000fc60000000004 */
[----:B------:R0:W-:Y:S01]  /*16ab0*/  @!P2 STG.E.U8 desc[UR14][R26.64+0xd1], R5 ;  /* 0x0000d1051a00a986 */ /* 0x0001e2000c10110e */
[----:B------:R-:W-:Y:S05]  /*16ac0*/  @P3 BRA `(.L_x_256) ;  /* 0x0000000000043947 */ /* 0x000fea0003800000 */
[----:B------:R2:W5:Y:S02]  /*16ad0*/  LDG.E.U8 R4, desc[UR14][R32.64+0xd8] ;  /* 0x0000d80e20047981 */ /* 0x000564000c1e1100 */
.L_x_256:
[----:B------:R-:W-:Y:S05]  /*16ae0*/  BSYNC B1 ;  /* 0x0000000000017941 */ /* 0x000fea0003800000 */
.L_x_255:
[----:B0-----:R-:W3:Y:S01]  /*16af0*/  LDL.LU R5, [R1+0x204] ;  /* 0x0002040001057983 */ /* 0x001ee20000300800 */
[----:B-----5:R-:W-:Y:S01]  /*16b00*/  LOP3.LUT R4, R4, 0xff, RZ, 0xc0, !PT ;  /* 0x000000ff04047812 */ /* 0x020fe200078ec0ff */
[----:B------:R-:W-:Y:S01]  /*16b10*/  BSSY B1, `(.L_x_257) ;  /* 0x000000b000017945 */ /* 0x000fe20003800000 */
[----:B------:R-:W-:Y:S02]  /*16b20*/  ISETP.LT.OR P2, PT, R0, 0xda, !P0 ;  /* 0x000000da0000780c */ /* 0x000fe40004741670 */
[----:B------:R-:W-:-:S05]  /*16b30*/  F2FP.F16.E5M2.UNPACK_B R4, R4 ;  /* 0x00000004ff04723e */ /* 0x000fca00020004ff */
[----:B------:R-:W-:-:S05]  /*16b40*/  HADD2.F32 R4, -RZ, R4.H0_H0 ;  /* 0x20000004ff047230 */ /* 0x000fca0000004100 */
[----:B------:R-:W-:-:S04]  /*16b50*/  FMUL R4, R4, UR21 ;  /* 0x0000001504047c20 */ /* 0x000fc80008400000 */
[----:B---3--:R-:W-:-:S05]  /*16b60*/  FFMA R4, R5, UR20, R4 ;  /* 0x0000001405047c23 */ /* 0x008fca0008000004 */
[----:B------:R-:W-:Y:S02]  /*16b70*/  F2FP.SATFINITE.E5M2.F32.PACK_AB_MERGE_C R5, RZ, R4, RZ ;  /* 0x00000004ff05723e */ /* 0x000fe400048060ff */
[----:B------:R-:W-:-:S03]  /*16b80*/  PRMT R4, RZ, 0x7610, R4 ;  /* 0x00007610ff047816 */ /* 0x000fc60000000004 */
[----:B------:R0:W-:Y:S01]  /*16b90*/  @!P3 STG.E.U8 desc[UR14][R24.64+0xd8], R5 ;  /* 0x0000d8051800b986 */ /* 0x0001e2000c10110e */
[----:B------:R-:W-:Y:S05]  /*16ba0*/  @P2 BRA `(.L_x_258) ;  /* 0x0000000000042947 */ /* 0x000fea0003800000 */
[----:B------:R3:W5:Y:S02]  /*16bb0*/  LDG.E.U8 R4, desc[UR14][R32.64+0xd9] ;  /* 0x0000d90e20047981 */ /* 0x000764000c1e1100 */
.L_x_258:
[----:B------:R-:W-:Y:S05]  /*16bc0*/  BSYNC B1 ;  /* 0x0000000000017941 */ /* 0x000fea0003800000 */
.L_x_257:
        /* <DEDUP_REMOVED lines=13> */
.L_x_260:
[----:B------:R-:W-:Y:S05]  /*16ca0*/  BSYNC B1 ;  /* 0x0000000000017941 */ /* 0x000fea0003800000 */
.L_x_259:
        /* <DEDUP_REMOVED lines=13> */
.L_x_262:
[----:B------:R-:W-:Y:S05]  /*16d80*/  BSYNC B1 ;  /* 0x0000000000017941 */ /* 0x000fea0003800000 */
.L_x_261:
        /* <DEDUP_REMOVED lines=13> */
.L_x_264:
[----:B------:R-:W-:Y:S05]  /*16e60*/  BSYNC B1 ;  /* 0x0000000000017941 */ /* 0x000fea0003800000 */
.L_x_263:
        /* <DEDUP_REMOVED lines=13> */
.L_x_266:
[----:B------:R-:W-:Y:S05]  /*16f40*/  BSYNC B1 ;  /* 0x0000000000017941 */ /* 0x000fea0003800000 */
.L_x_265:
        /* <DEDUP_REMOVED lines=13> */
.L_x_268:
[----:B------:R-:W-:Y:S05]  /*17020*/  BSYNC B1 ;  /* 0x0000000000017941 */ /* 0x000fea0003800000 */
.L_x_267:
        /* <DEDUP_REMOVED lines=13> */
.L_x_270:
[----:B------:R-:W-:Y:S05]  /*17100*/  BSYNC B1 ;  /* 0x0000000000017941 */ /* 0x000fea0003800000 */
.L_x_269:
        /* <DEDUP_REMOVED lines=13> */
.L_x_272:
[----:B------:R-:W-:Y:S05]  /*171e0*/  BSYNC B1 ;  /* 0x0000000000017941 */ /* 0x000fea0003800000 */
.L_x_271:
        /* <DEDUP_REMOVED lines=13> */
.L_x_274:
[----:B------:R-:W-:Y:S05]  /*172c0*/  BSYNC B1 ;  /* 0x0000000000017941 */ /* 0x000fea0003800000 */
.L_x_273:
        /* <DEDUP_REMOVED lines=13> */
.L_x_276:
[----:B------:R-:W-:Y:S05]  /*173a0*/  BSYNC B1 ;  /* 0x0000000000017941 */ /* 0x000fea0003800000 */
.L_x_275:
        /* <DEDUP_REMOVED lines=13> */
.L_x_278:
[----:B------:R-:W-:Y:S05]  /*17480*/  BSYNC B1 ;  /* 0x0000000000017941 */ /* 0x000fea0003800000 */
.L_x_277:
        /* <DEDUP_REMOVED lines=13> */
.L_x_280:
[----:B------:R-:W-:Y:S05]  /*17560*/  BSYNC B1 ;  /* 0x0000000000017941 */ /* 0x000fea0003800000 */
.L_x_279:
        /* <DEDUP_REMOVED lines=13> */
.L_x_282:
[----:B------:R-:W-:Y:S05]  /*17640*/  BSYNC B1 ;  /* 0x0000000000017941 */ /* 0x000fea0003800000 */
.L_x_281:
        /* <DEDUP_REMOVED lines=13> */
.L_x_284:
[----:B------:R-:W-:Y:S05]  /*17720*/  BSYNC B1 ;  /* 0x0000000000017941 */ /* 0x000fea0003800000 */
.L_x_283:
        /* <DEDUP_REMOVED lines=13> */
.L_x_286:
[----:B------:R-:W-:Y:S05]  /*17800*/  BSYNC B1 ;  /* 0x0000000000017941 */ /* 0x000fea0003800000 */
.L_x_285:
        /* <DEDUP_REMOVED lines=13> */
.L_x_288:
[----:B------:R-:W-:Y:S05]  /*178e0*/  BSYNC B1 ;  /* 0x0000000000017941 */ /* 0x000fea0003800000 */
.L_x_287:
        /* <DEDUP_REMOVED lines=13> */
.L_x_290:
[----:B------:R-:W-:Y:S05]  /*179c0*/  BSYNC B1 ;  /* 0x0000000000017941 */ /* 0x000fea0003800000 */
.L_x_289:
        /* <DEDUP_REMOVED lines=13> */
.L_x_292:
[----:B------:R-:W-:Y:S05]  /*17aa0*/  BSYNC B1 ;  /* 0x0000000000017941 */ /* 0x000fea0003800000 */
.L_x_291:
        /* <DEDUP_REMOVED lines=13> */
.L_x_294:
[----:B------:R-:W-:Y:S05]  /*17b80*/  BSYNC B1 ;  /* 0x0000000000017941 */ /* 0x000fea0003800000 */
.L_x_293:
[----:B------:R-:W2:Y:S01]  /*17b90*/  LDL.LU R7, [R1+0x250] ;  /* 0x0002500001077983 */ /* 0x000ea20000300800 */
[----:B-----5:R-:W-:Y:S01]  /*17ba0*/  LOP3.LUT R4, R4, 0xff, RZ, 0xc0, !PT ;  /* 0x000000ff04047812 */ /* 0x020fe200078ec0ff */
[----:B------:R-:W-:Y:S01]  /*17bb0*/  BSSY B1, `(.L_x_295) ;  /* 0x0000013000017945 */ /* 0x000fe20003800000 */
[----:B0-----:R-:W-:Y:S02]  /*17bc0*/  IADD3 R5, P0, R35, 0x80, RZ ;  /* 0x0000008023057810 */ /* 0x001fe40007f1e0ff */
[----:B------:R-:W-:-:S03]  /*17bd0*/  F2FP.F16.E5M2.UNPACK_B R4, R4 ;  /* 0x00000004ff04723e */ /* 0x000fc600020004ff */
[----:B--234-:R-:W-:Y:S01]  /*17be0*/  IMAD.X R2, RZ, RZ, R37, P0 ;  /* 0x000000ffff027224 */ /* 0x01cfe200000e0625 */
[----:B------:R-:W-:Y:S01]  /*17bf0*/  ISETP.GE.AND P0, PT, R34, 0x81, PT ;  /* 0x000000812200780c */ /* 0x000fe20003f06270 */
[----:B------:R-:W-:Y:S02]  /*17c00*/  HADD2.F32 R4, -RZ, R4.H0_H0 ;  /* 0x20000004ff047230 */ /* 0x000fe40000004100 */
[----:B------:R-:W-:Y:S01]  /*17c10*/  IMAD R6, R2, UR6, RZ ;  /* 0x0000000602067c24 */ /* 0x000fe2000f8e02ff */
[----:B------:R-:W-:Y:S01]  /*17c20*/  ISETP.LT.OR P3, PT, R0, 0x1, !P0 ;  /* 0x000000010000780c */ /* 0x000fe20004761670 */
[----:B------:R-:W-:-:S04]  /*17c30*/  IMAD.WIDE.U32 R2, R5, UR6, R38 ;  /* 0x0000000605027c25 */ /* 0x000fc8000f8e0026 */
[----:B------:R-:W-:Y:S01]  /*17c40*/  FMUL R4, R4, UR21 ;  /* 0x0000001504047c20 */ /* 0x000fe20008400000 */
[----:B------:R-:W-:Y:S01]  /*17c50*/  IMAD R5, R5, UR7, R6 ;  /* 0x0000000705057c24 */ /* 0x000fe2000f8e0206 */
[----:B------:R-:W-:-:S04]  /*17c60*/  IADD3 R2, P2, R2, UR10, RZ ;  /* 0x0000000a02027c10 */ /* 0x000fc8000ff5e0ff */
[----:B------:R-:W-:Y:S01]  /*17c70*/  IADD3.X R3, R3, UR11, R5, P2, !PT ;  /* 0x0000000b03037c10 */ /* 0x000fe200097fe405 */
[----:B------:R-:W-:-:S05]  /*17c80*/  FFMA R4, R7, UR20, R4 ;  /* 0x0000001407047c23 */ /* 0x000fca0008000004 */
[----:B------:R-:W-:Y:S02]  /*17c90*/  F2FP.SATFINITE.E5M2.F32.PACK_AB_MERGE_C R7, RZ, R4, RZ ;  /* 0x00000004ff07723e */ /* 0x000fe400048060ff */
[----:B------:R-:W-:-:S03]  /*17ca0*/  PRMT R4, RZ, 0x7610, R4 ;  /* 0x00007610ff047816 */ /* 0x000fc60000000004 */
[----:B------:R0:W-:Y:S01]  /*17cb0*/  @!P1 STG.E.U8 desc[UR14][R26.64+0xf9], R7 ;  /* 0x0000f9071a009986 */ /* 0x0001e2000c10110e */
[----:B------:R-:W-:Y:S05]  /*17cc0*/  @P3 BRA `(.L_x_296) ;  /* 0x0000000000043947 */ /* 0x000fea0003800000 */
[----:B------:R2:W5:Y:S02]  /*17cd0*/  LDG.E.U8 R4, desc[UR14][R2.64] ;  /* 0x0000000e02047981 */ /* 0x000564000c1e1100 */
.L_x_296:
[----:B------:R-:W-:Y:S05]  /*17ce0*/  BSYNC B1 ;  /* 0x0000000000017941 */ /* 0x000fea0003800000 */
.L_x_295:
[----:B------:R-:W3:Y:S01]  /*17cf0*/  LDL.LU R5, [R1+0x254] ;  /* 0x0002540001057983 */ /* 0x000ee20000300800 */
        /* <DEDUP_REMOVED lines=12> */
.L_x_298:
[----:B------:R-:W-:Y:S05]  /*17dc0*/  BSYNC B1 ;  /* 0x0000000000017941 */ /* 0x000fea0003800000 */
.L_x_297:
[----:B---3--:R-:W3:Y:S01]  /*17dd0*/  LDL.LU R5, [R1+0x258] ;  /* 0x0002580001057983 */ /* 0x008ee20000300800 */
[----:B-----5:R-:W-:Y:S01]  /*17de0*/  LOP3.LUT R4, R4, 0xff, RZ, 0xc0, !PT ;  /* 0x000000ff04047812 */ /* 0x020fe200078ec0ff */
[----:B------:R-:W-:Y:S01]  /*17df0*/  BSSY B1, `(.L_x_299) ;  /* 0x0000013000017945 */ /* 0x000fe20003800000 */
[----:B------:R-:W-:Y:S02]  /*17e00*/  IADD3 R35, P1, R35, 0x88, RZ ;  /* 0x0000008823237810 */ /* 0x000fe40007f3e0ff */
[----:B------:R-:W-:Y:S02]  /*17e10*/  F2FP.F16.E5M2.UNPACK_B R4, R4 ;  /* 0x00000004ff04723e */ /* 0x000fe400020004ff */
[----:B------:R-:W-:Y:S01]  /*17e20*/  PRMT R6, RZ, 0x7610, R6 ;  /* 0x00007610ff067816 */ /* 0x000fe20000000006 */
[----:B------:R-:W-:Y:S01]  /*17e30*/  IMAD.X R36, RZ, RZ, R37, P1 ;  /* 0x000000ffff247224 */ /* 0x000fe200008e0625 */
[----:B------:R-:W-:Y:S01]  /*17e40*/  ISETP.GE.AND P1, PT, R34, 0x89, PT ;  /* 0x000000892200780c */ /* 0x000fe20003f26270 */
[----:B------:R-:W-:-:S02]  /*17e50*/  HADD2.F32 R4, -RZ, R4.H0_H0 ;  /* 0x20000004ff047230 */ /* 0x000fc40000004100 */
[----:B------:R-:W-:Y:S01]  /*17e60*/  IMAD R36, R36, UR6, RZ ;  /* 0x0000000624247c24 */ /* 0x000fe2000f8e02ff */
[----:B------:R-:W-:Y:S01]  /*17e70*/  ISETP.LT.OR P5, PT, R0, 0x1, !P1 ;  /* 0x000000010000780c */ /* 0x000fe20004fa1670 */
[----:B------:R-:W-:-:S04]  /*17e80*/  IMAD.WIDE.U32 R38, R35, UR6, R38 ;  /* 0x0000000623267c25 */ /* 0x000fc8000f8e0026 */
[----:B------:R-:W-:Y:S01]  /*17e90*/  FMUL R4, R4, UR21 ;  /* 0x0000001504047c20 */ /* 0x000fe20008400000 */
[----:B------:R-:W-:-:S03]  /*17ea0*/  IMAD R35, R35, UR7, R36 ;  /* 0x0000000723237c24 */ /* 0x000fc6000f8e0224 */
[----:B---3--:R-:W-:Y:S01]  /*17eb0*/  FFMA R5, R5, UR20, R4 ;  /* 0x0000001405057c23 */ /* 0x008fe20008000004 */
[----:B------:R-:W-:-:S04]  /*17ec0*/  IADD3 R4, P3, R38, UR10, RZ ;  /* 0x0000000a26047c10 */ /* 0x000fc8000ff7e0ff */
[----:B0-----:R-:W-:Y:S02]  /*17ed0*/  F2FP.SATFINITE.E5M2.F32.PACK_AB_MERGE_C R7, RZ, R5, RZ ;  /* 0x00000005ff07723e */ /* 0x001fe400048060ff */
[----:B------:R-:W-:-:S03]  /*17ee0*/  IADD3.X R5, R39, UR11, R35, P3, !PT ;  /* 0x0000000b27057c10 */ /* 0x000fc60009ffe423 */
[----:B------:R0:W-:Y:S01]  /*17ef0*/  @!P2 STG.E.U8 desc[UR14][R30.64+0x1], R7 ;  /* 0x000001071e00a986 */ /* 0x0001e2000c10110e */
[----:B------:R-:W-:Y:S05]  /*17f00*/  @P5 BRA `(.L_x_300) ;  /* 0x0000000000045947 */ /* 0x000fea0003800000 */
[----:B------:R3:W5:Y:S02]  /*17f10*/  LDG.E.U8 R6, desc[UR14][R4.64] ;  /* 0x0000000e04067981 */ /* 0x000764000c1e1100 */
.L_x_300:
[----:B------:R-:W-:Y:S05]  /*17f20*/  BSYNC B1 ;  /* 0x0000000000017941 */ /* 0x000fea0003800000 */
.L_x_299:
        /* <DEDUP_REMOVED lines=13> */
.L_x_302:
[----:B------:R-:W-:Y:S05]  /*18000*/  BSYNC B1 ;  /* 0x0000000000017941 */ /* 0x000fea0003800000 */
.L_x_301:
        /* <DEDUP_REMOVED lines=13> */
.L_x_304:
[----:B------:R-:W-:Y:S05]  /*180e0*/  BSYNC B1 ;  /* 0x0000000000017941 */ /* 0x000fea0003800000 */
.L_x_303:
        /* <DEDUP_REMOVED lines=13> */
.L_x_306:
[----:B------:R-:W-:Y:S05]  /*181c0*/  BSYNC B1 ;  /* 0x0000000000017941 */ /* 0x000fea0003800000 */
.L_x_305:
        /* <DEDUP_REMOVED lines=13> */
.L_x_308:
[----:B------:R-:W-:Y:S05]  /*182a0*/  BSYNC B1 ;  /* 0x0000000000017941 */ /* 0x000fea0003800000 */
.L_x_307:
        /* <DEDUP_REMOVED lines=13> */
.L_x_310:
[----:B------:R-:W-:Y:S05]  /*18380*/  BSYNC B1 ;  /* 0x0000000000017941 */ /* 0x000fea0003800000 */
.L_x_309:
        /* <DEDUP_REMOVED lines=13> */
.L_x_312:
[----:B------:R-:W-:Y:S05]  /*18460*/  BSYNC B1 ;  /* 0x0000000000017941 */ /* 0x000fea0003800000 */
.L_x_311:
        /* <DEDUP_REMOVED lines=13> */
.L_x_314:
[----:B------:R-:W-:Y:S05]  /*18540*/  BSYNC B1 ;  /* 0x0000000000017941 */ /* 0x000fea0003800000 */
.L_x_313:
        /* <DEDUP_REMOVED lines=13> */
.L_x_316:
[----:B------:R-:W-:Y:S05]  /*18620*/  BSYNC B1 ;  /* 0x0000000000017941 */ /* 0x000fea0003800000 */
.L_x_315:
        /* <DEDUP_REMOVED lines=13> */
.L_x_318:
[----:B------:R-:W-:Y:S05]  /*18700*/  BSYNC B1 ;  /* 0x0000000000017941 */ /* 0x000fea0003800000 */
.L_x_317:
        /* <DEDUP_REMOVED lines=13> */
.L_x_320:
[----:B------:R-:W-:Y:S05]  /*187e0*/  BSYNC B1 ;  /* 0x0000000000017941 */ /* 0x000fea0003800000 */
.L_x_319:
        /* <DEDUP_REMOVED lines=13> */
.L_x_322:
[----:B------:R-:W-:Y:S05]  /*188c0*/  BSYNC B1 ;  /* 0x0000000000017941 */ /* 0x000fea0003800000 */
.L_x_321:
        /* <DEDUP_REMOVED lines=13> */
.L_x_324:
[----:B------:R-:W-:Y:S05]  /*189a0*/  BSYNC B1 ;  /* 0x0000000000017941 */ /* 0x000fea0003800000 */
.L_x_323:
        /* <DEDUP_REMOVED lines=13> */
.L_x_326:
[----:B------:R-:W-:Y:S05]  /*18a80*/  BSYNC B1 ;  /* 0x0000000000017941 */ /* 0x000fea0003800000 */
.L_x_325:
        /* <DEDUP_REMOVED lines=13> */
.L_x_328:
[----:B------:R-:W-:Y:S05]  /*18b60*/  BSYNC B1 ;  /* 0x0000000000017941 */ /* 0x000fea0003800000 */
.L_x_327:
        /* <DEDUP_REMOVED lines=13> */
.L_x_330:
[----:B------:R-:W-:Y:S05]  /*18c40*/  BSYNC B1 ;  /* 0x0000000000017941 */ /* 0x000fea0003800000 */
.L_x_329:
        /* <DEDUP_REMOVED lines=13> */
.L_x_332:
[----:B------:R-:W-:Y:S05]  /*18d20*/  BSYNC B1 ;  /* 0x0000000000017941 */ /* 0x000fea0003800000 */
.L_x_331:
        /* <DEDUP_REMOVED lines=13> */
.L_x_334:
[----:B------:R-:W-:Y:S05]  /*18e00*/  BSYNC B1 ;  /* 0x0000000000017941 */ /* 0x000fea0003800000 */
.L_x_333:
        /* <DEDUP_REMOVED lines=13> */
.L_x_336:
[----:B------:R-:W-:Y:S05]  /*18ee0*/  BSYNC B1 ;  /* 0x0000000000017941 */ /* 0x000fea0003800000 */
.L_x_335:
        /* <DEDUP_REMOVED lines=13> */
.L_x_338:
[----:B------:R-:W-:Y:S05]  /*18fc0*/  BSYNC B1 ;  /* 0x0000000000017941 */ /* 0x000fea0003800000 */
.L_x_337:
        /* <DEDUP_REMOVED lines=13> */
.L_x_340:
[----:B------:R-:W-:Y:S05]  /*190a0*/  BSYNC B1 ;  /* 0x0000000000017941 */ /* 0x000fea0003800000 */
.L_x_339:
        /* <DEDUP_REMOVED lines=13> */
.L_x_342:
[----:B------:R-:W-:Y:S05]  /*19180*/  BSYNC B1 ;  /* 0x0000000000017941 */ /* 0x000fea0003800000 */
.L_x_341:
        /* <DEDUP_REMOVED lines=13> */
.L_x_344:
[----:B------:R-:W-:Y:S05]  /*19260*/  BSYNC B1 ;  /* 0x0000000000017941 */ /* 0x000fea0003800000 */
.L_x_343:
        /* <DEDUP_REMOVED lines=13> */
.L_x_346:
[----:B------:R-:W-:Y:S05]  /*19340*/  BSYNC B1 ;  /* 0x0000000000017941 */ /* 0x000fea0003800000 */
.L_x_345:
        /* <DEDUP_REMOVED lines=13> */
.L_x_348:
[----:B------:R-:W-:Y:S05]  /*19420*/  BSYNC B1 ;  /* 0x0000000000017941 */ /* 0x000fea0003800000 */
.L_x_347:
        /* <DEDUP_REMOVED lines=13> */
.L_x_350:
[----:B------:R-:W-:Y:S05]  /*19500*/  BSYNC B1 ;  /* 0x0000000000017941 */ /* 0x000fea0003800000 */
.L_x_349:
        /* <DEDUP_REMOVED lines=13> */
.L_x_352:
[----:B------:R-:W-:Y:S05]  /*195e0*/  BSYNC B1 ;  /* 0x0000000000017941 */ /* 0x000fea0003800000 */
.L_x_351:
        /* <DEDUP_REMOVED lines=13> */
.L_x_354:
[----:B------:R-:W-:Y:S05]  /*196c0*/  BSYNC B1 ;  /* 0x0000000000017941 */ /* 0x000fea0003800000 */
.L_x_353:
        /* <DEDUP_REMOVED lines=13> */
.L_x_356:
[----:B------:R-:W-:Y:S05]  /*197a0*/  BSYNC B1 ;  /* 0x0000000000017941 */ /* 0x000fea0003800000 */
.L_x_355:
        /* <DEDUP_REMOVED lines=13> */
.L_x_358:
[----:B------:R-:W-:Y:S05]  /*19880*/  BSYNC B1 ;  /* 0x0000000000017941 */ /* 0x000fea0003800000 */
.L_x_357:
        /* <DEDUP_REMOVED lines=13> */
.L_x_360:
[----:B------:R-:W-:Y:S05]  /*19960*/  BSYNC B1 ;  /* 0x0000000000017941 */ /* 0x000fea0003800000 */
.L_x_359:
        /* <DEDUP_REMOVED lines=13> */
.L_x_362:
[----:B------:R-:W-:Y:S05]  /*19a40*/  BSYNC B1 ;  /* 0x0000000000017941 */ /* 0x000fea0003800000 */
.L_x_361:
        /* <DEDUP_REMOVED lines=13> */
.L_x_364:
[----:B------:R-:W-:Y:S05]  /*19b20*/  BSYNC B1 ;  /* 0x0000000000017941 */ /* 0x000fea0003800000 */
.L_x_363:
        /* <DEDUP_REMOVED lines=13> */
.L_x_366:
[----:B------:R-:W-:Y:S05]  /*19c00*/  BSYNC B1 ;  /* 0x0000000000017941 */ /* 0x000fea0003800000 */
.L_x_365:
        /* <DEDUP_REMOVED lines=13> */
.L_x_368:
[----:B------:R-:W-:Y:S05]  /*19ce0*/  BSYNC B1 ;  /* 0x0000000000017941 */ /* 0x000fea0003800000 */
.L_x_367:
        /* <DEDUP_REMOVED lines=13> */
.L_x_370:
[----:B------:R-:W-:Y:S05]  /*19dc0*/  BSYNC B1 ;  /* 0x0000000000017941 */ /* 0x000fea0003800000 */
.L_x_369:
        /* <DEDUP_REMOVED lines=13> */
.L_x_372:
[----:B------:R-:W-:Y:S05]  /*19ea0*/  BSYNC B1 ;  /* 0x0000000000017941 */ /* 0x000fea0003800000 */
.L_x_371:
        /* <DEDUP_REMOVED lines=13> */
.L_x_374:
[----:B------:R-:W-:Y:S05]  /*19f80*/  BSYNC B1 ;  /* 0x0000000000017941 */ /* 0x000fea0003800000 */
.L_x_373:
        /* <DEDUP_REMOVED lines=13> */
.L_x_376:
[----:B------:R-:W-:Y:S05]  /*1a060*/  BSYNC B1 ;  /* 0x0000000000017941 */ /* 0x000fea0003800000 */
.L_x_375:
        /* <DEDUP_REMOVED lines=13> */
.L_x_378:
[----:B------:R-:W-:Y:S05]  /*1a140*/  BSYNC B1 ;  /* 0x0000000000017941 */ /* 0x000fea0003800000 */
.L_x_377:
        /* <DEDUP_REMOVED lines=13> */
.L_x_380:
[----:B------:R-:W-:Y:S05]  /*1a220*/  BSYNC B1 ;  /* 0x0000000000017941 */ /* 0x000fea0003800000 */
.L_x_379:
        /* <DEDUP_REMOVED lines=13> */
.L_x_382:
[----:B------:R-:W-:Y:S05]  /*1a300*/  BSYNC B1 ;  /* 0x0000000000017941 */ /* 0x000fea0003800000 */
.L_x_381:
        /* <DEDUP_REMOVED lines=13> */
.L_x_384:
[----:B------:R-:W-:Y:S05]  /*1a3e0*/  BSYNC B1 ;  /* 0x0000000000017941 */ /* 0x000fea0003800000 */
.L_x_383:
        /* <DEDUP_REMOVED lines=13> */
.L_x_386:
[----:B------:R-:W-:Y:S05]  /*1a4c0*/  BSYNC B1 ;  /* 0x0000000000017941 */ /* 0x000fea0003800000 */
.L_x_385:
        /* <DEDUP_REMOVED lines=13> */
.L_x_388:
[----:B------:R-:W-:Y:S05]  /*1a5a0*/  BSYNC B1 ;  /* 0x0000000000017941 */ /* 0x000fea0003800000 */
.L_x_387:
        /* <DEDUP_REMOVED lines=13> */
.L_x_390:
[----:B------:R-:W-:Y:S05]  /*1a680*/  BSYNC B1 ;  /* 0x0000000000017941 */ /* 0x000fea0003800000 */
.L_x_389:
        /* <DEDUP_REMOVED lines=13> */
.L_x_392:
[----:B------:R-:W-:Y:S05]  /*1a760*/  BSYNC B1 ;  /* 0x0000000000017941 */ /* 0x000fea0003800000 */
.L_x_391:
        /* <DEDUP_REMOVED lines=13> */
.L_x_394:
[----:B------:R-:W-:Y:S05]  /*1a840*/  BSYNC B1 ;  /* 0x0000000000017941 */ /* 0x000fea0003800000 */
.L_x_393:
        /* <DEDUP_REMOVED lines=13> */
.L_x_396:
[----:B------:R-:W-:Y:S05]  /*1a920*/  BSYNC B1 ;  /* 0x0000000000017941 */ /* 0x000fea0003800000 */
.L_x_395:
        /* <DEDUP_REMOVED lines=13> */
.L_x_398:
[----:B------:R-:W-:Y:S05]  /*1aa00*/  BSYNC B1 ;  /* 0x0000000000017941 */ /* 0x000fea0003800000 */
.L_x_397:
        /* <DEDUP_REMOVED lines=13> */
.L_x_400:
[----:B------:R-:W-:Y:S05]  /*1aae0*/  BSYNC B1 ;  /* 0x0000000000017941 */ /* 0x000fea0003800000 */
.L_x_399:
        /* <DEDUP_REMOVED lines=13> */
.L_x_402:
[----:B------:R-:W-:Y:S05]  /*1abc0*/  BSYNC B1 ;  /* 0x0000000000017941 */ /* 0x000fea0003800000 */
.L_x_401:
        /* <DEDUP_REMOVED lines=13> */
.L_x_404:
[----:B------:R-:W-:Y:S05]  /*1aca0*/  BSYNC B1 ;  /* 0x0000000000017941 */ /* 0x000fea0003800000 */
.L_x_403:
        /* <DEDUP_REMOVED lines=13> */
.L_x_406:
[----:B------:R-:W-:Y:S05]  /*1ad80*/  BSYNC B1 ;  /* 0x0000000000017941 */ /* 0x000fea0003800000 */
.L_x_405:
        /* <DEDUP_REMOVED lines=13> */
.L_x_408:
[----:B------:R-:W-:Y:S05]  /*1ae60*/  BSYNC B1 ;  /* 0x0000000000017941 */ /* 0x000fea0003800000 */
.L_x_407:
        /* <DEDUP_REMOVED lines=13> */
.L_x_410:
[----:B------:R-:W-:Y:S05]  /*1af40*/  BSYNC B1 ;  /* 0x0000000000017941 */ /* 0x000fea0003800000 */
.L_x_409:
        /* <DEDUP_REMOVED lines=13> */
.L_x_412:
[----:B------:R-:W-:Y:S05]  /*1b020*/  BSYNC B1 ;  /* 0x0000000000017941 */ /* 0x000fea0003800000 */
.L_x_411:
        /* <DEDUP_REMOVED lines=13> */
.L_x_414:
[----:B------:R-:W-:Y:S05]  /*1b100*/  BSYNC B1 ;  /* 0x0000000000017941 */ /* 0x000fea0003800000 */
.L_x_413:
        /* <DEDUP_REMOVED lines=13> */
.L_x_416:
[----:B------:R-:W-:Y:S05]  /*1b1e0*/  BSYNC B1 ;  /* 0x0000000000017941 */ /* 0x000fea0003800000 */
.L_x_415:
        /* <DEDUP_REMOVED lines=13> */
.L_x_418:
[----:B------:R-:W-:Y:S05]  /*1b2c0*/  BSYNC B1 ;  /* 0x0000000000017941 */ /* 0x000fea0003800000 */
.L_x_417:
        /* <DEDUP_REMOVED lines=13> */
.L_x_420:
[----:B------:R-:W-:Y:S05]  /*1b3a0*/  BSYNC B1 ;  /* 0x0000000000017941 */ /* 0x000fea0003800000 */
.L_x_419:
        /* <DEDUP_REMOVED lines=13> */
.L_x_422:
[----:B------:R-:W-:Y:S05]  /*1b480*/  BSYNC B1 ;  /* 0x0000000000017941 */ /* 0x000fea0003800000 */
.L_x_421:
        /* <DEDUP_REMOVED lines=13> */
.L_x_424:
[----:B------:R-:W-:Y:S05]  /*1b560*/  BSYNC B1 ;  /* 0x0000000000017941 */ /* 0x000fea0003800000 */
.L_x_423:
        /* <DEDUP_REMOVED lines=13> */
.L_x_426:
[----:B------:R-:W-:Y:S05]  /*1b640*/  BSYNC B1 ;  /* 0x0000000000017941 */ /* 0x000fea0003800000 */
.L_x_425:
        /* <DEDUP_REMOVED lines=13> */
.L_x_428:
[----:B------:R-:W-:Y:S05]  /*1b720*/  BSYNC B1 ;  /* 0x0000000000017941 */ /* 0x000fea0003800000 */
.L_x_427:
        /* <DEDUP_REMOVED lines=13> */
.L_x_430:
[----:B------:R-:W-:Y:S05]  /*1b800*/  BSYNC B1 ;  /* 0x0000000000017941 */ /* 0x000fea0003800000 */
.L_x_429:
        /* <DEDUP_REMOVED lines=13> */
.L_x_432:
[----:B------:R-:W-:Y:S05]  /*1b8e0*/  BSYNC B1 ;  /* 0x0000000000017941 */ /* 0x000fea0003800000 */
.L_x_431:
        /* <DEDUP_REMOVED lines=13> */
.L_x_434:
[----:B------:R-:W-:Y:S05]  /*1b9c0*/  BSYNC B1 ;  /* 0x0000000000017941 */ /* 0x000fea0003800000 */
.L_x_433:
        /* <DEDUP_REMOVED lines=13> */
.L_x_436:
[----:B------:R-:W-:Y:S05]  /*1baa0*/  BSYNC B1 ;  /* 0x0000000000017941 */ /* 0x000fea0003800000 */
.L_x_435:
        /* <DEDUP_REMOVED lines=13> */
.L_x_438:
[----:B------:R-:W-:Y:S05]  /*1bb80*/  BSYNC B1 ;  /* 0x0000000000017941 */ /* 0x000fea0003800000 */
.L_x_437:
        /* <DEDUP_REMOVED lines=13> */
.L_x_440:
[----:B------:R-:W-:Y:S05]  /*1bc60*/  BSYNC B1 ;  /* 0x0000000000017941 */ /* 0x000fea0003800000 */
.L_x_439:
        /* <DEDUP_REMOVED lines=13> */
.L_x_442:
[----:B------:R-:W-:Y:S05]  /*1bd40*/  BSYNC B1 ;  /* 0x0000000000017941 */ /* 0x000fea0003800000 */
.L_x_441:
        /* <DEDUP_REMOVED lines=13> */
.L_x_444:
[----:B------:R-:W-:Y:S05]  /*1be20*/  BSYNC B1 ;  /* 0x0000000000017941 */ /* 0x000fea0003800000 */
.L_x_443:
        /* <DEDUP_REMOVED lines=13> */
.L_x_446:
[----:B------:R-:W-:Y:S05]  /*1bf00*/  BSYNC B1 ;  /* 0x0000000000017941 */ /* 0x000fea0003800000 */
.L_x_445:
        /* <DEDUP_REMOVED lines=13> */
.L_x_448:
[----:B------:R-:W-:Y:S05]  /*1bfe0*/  BSYNC B1 ;  /* 0x0000000000017941 */ /* 0x000fea0003800000 */
.L_x_447:
        /* <DEDUP_REMOVED lines=13> */
.L_x_450:
[----:B------:R-:W-:Y:S05]  /*1c0c0*/  BSYNC B1 ;  /* 0x0000000000017941 */ /* 0x000fea0003800000 */
.L_x_449:
        /* <DEDUP_REMOVED lines=13> */
.L_x_452:
[----:B------:R-:W-:Y:S05]  /*1c1a0*/  BSYNC B1 ;  /* 0x0000000000017941 */ /* 0x000fea0003800000 */
.L_x_451:
        /* <DEDUP_REMOVED lines=13> */
.L_x_454:
[----:B------:R-:W-:Y:S05]  /*1c280*/  BSYNC B1 ;  /* 0x0000000000017941 */ /* 0x000fea0003800000 */
.L_x_453:
        /* <DEDUP_REMOVED lines=13> */
.L_x_456:
[----:B------:R-:W-:Y:S05]  /*1c360*/  BSYNC B1 ;  /* 0x0000000000017941 */ /* 0x000fea0003800000 */
.L_x_455:
        /* <DEDUP_REMOVED lines=13> */
.L_x_458:
[----:B------:R-:W-:Y:S05]  /*1c440*/  BSYNC B1 ;  /* 0x0000000000017941 */ /* 0x000fea0003800000 */
.L_x_457:
        /* <DEDUP_REMOVED lines=13> */
.L_x_460:
[----:B------:R-:W-:Y:S05]  /*1c520*/  BSYNC B1 ;  /* 0x0000000000017941 */ /* 0x000fea0003800000 */
.L_x_459:
        /* <DEDUP_REMOVED lines=13> */
.L_x_462:
[----:B------:R-:W-:Y:S05]  /*1c600*/  BSYNC B1 ;  /* 0x0000000000017941 */ /* 0x000fea0003800000 */
.L_x_461:
        /* <DEDUP_REMOVED lines=13> */
.L_x_464:
[----:B------:R-:W-:Y:S05]  /*1c6e0*/  BSYNC B1 ;  /* 0x0000000000017941 */ /* 0x000fea0003800000 */
.L_x_463:
        /* <DEDUP_REMOVED lines=13> */
.L_x_466:
[----:B------:R-:W-:Y:S05]  /*1c7c0*/  BSYNC B1 ;  /* 0x0000000000017941 */ /* 0x000fea0003800000 */
.L_x_465:
        /* <DEDUP_REMOVED lines=13> */
.L_x_468:
[----:B------:R-:W-:Y:S05]  /*1c8a0*/  BSYNC B1 ;  /* 0x0000000000017941 */ /* 0x000fea0003800000 */
.L_x_467:
        /* <DEDUP_REMOVED lines=13> */
.L_x_470:
[----:B------:R-:W-:Y:S05]  /*1c980*/  BSYNC B1 ;  /* 0x0000000000017941 */ /* 0x000fea0003800000 */
.L_x_469:
        /* <DEDUP_REMOVED lines=13> */
.L_x_472:
[----:B------:R-:W-:Y:S05]  /*1ca60*/  BSYNC B1 ;  /* 0x0000000000017941 */ /* 0x000fea0003800000 */
.L_x_471:
        /* <DEDUP_REMOVED lines=13> */
.L_x_474:
[----:B------:R-:W-:Y:S05]  /*1cb40*/  BSYNC B1 ;  /* 0x0000000000017941 */ /* 0x000fea0003800000 */
.L_x_473:
        /* <DEDUP_REMOVED lines=13> */
.L_x_476:
[----:B------:R-:W-:Y:S05]  /*1cc20*/  BSYNC B1 ;  /* 0x0000000000017941 */ /* 0x000fea0003800000 */
.L_x_475:
        /* <DEDUP_REMOVED lines=13> */
.L_x_478:
[----:B------:R-:W-:Y:S05]  /*1cd00*/  BSYNC B1 ;  /* 0x0000000000017941 */ /* 0x000fea0003800000 */
.L_x_477:
        /* <DEDUP_REMOVED lines=13> */
.L_x_480:
[----:B------:R-:W-:Y:S05]  /*1cde0*/  BSYNC B1 ;  /* 0x0000000000017941 */ /* 0x000fea0003800000 */
.L_x_479:
        /* <DEDUP_REMOVED lines=13> */
.L_x_482:
[----:B------:R-:W-:Y:S05]  /*1cec0*/  BSYNC B1 ;  /* 0x0000000000017941 */ /* 0x000fea0003800000 */
.L_x_481:
        /* <DEDUP_REMOVED lines=13> */
.L_x_484:
[----:B------:R-:W-:Y:S05]  /*1cfa0*/  BSYNC B1 ;  /* 0x0000000000017941 */ /* 0x000fea0003800000 */
.L_x_483:
        /* <DEDUP_REMOVED lines=13> */
.L_x_486:
[----:B------:R-:W-:Y:S05]  /*1d080*/  BSYNC B1 ;  /* 0x0000000000017941 */ /* 0x000fea0003800000 */
.L_x_485:
        /* <DEDUP_REMOVED lines=13> */
.L_x_488:
[----:B------:R-:W-:Y:S05]  /*1d160*/  BSYNC B1 ;  /* 0x0000000000017941 */ /* 0x000fea0003800000 */
.L_x_487:
        /* <DEDUP_REMOVED lines=13> */
.L_x_490:
[----:B------:R-:W-:Y:S05]  /*1d240*/  BSYNC B1 ;  /* 0x0000000000017941 */ /* 0x000fea0003800000 */
.L_x_489:
        /* <DEDUP_REMOVED lines=13> */
.L_x_492:
[----:B------:R-:W-:Y:S05]  /*1d320*/  BSYNC B1 ;  /* 0x0000000000017941 */ /* 0x000fea0003800000 */
.L_x_491:
        /* <DEDUP_REMOVED lines=13> */
.L_x_494:
[----:B------:R-:W-:Y:S05]  /*1d400*/  BSYNC B1 ;  /* 0x0000000000017941 */ /* 0x000fea0003800000 */
.L_x_493:
        /* <DEDUP_REMOVED lines=13> */
.L_x_496:
[----:B------:R-:W-:Y:S05]  /*1d4e0*/  BSYNC B1 ;  /* 0x0000000000017941 */ /* 0x000fea0003800000 */
.L_x_495:
        /* <DEDUP_REMOVED lines=13> */
.L_x_498:
[----:B------:R-:W-:Y:S05]  /*1d5c0*/  BSYNC B1 ;  /* 0x0000000000017941 */ /* 0x000fea0003800000 */
.L_x_497:
        /* <DEDUP_REMOVED lines=13> */
.L_x_500:
[----:B------:R-:W-:Y:S05]  /*1d6a0*/  BSYNC B1 ;  /* 0x0000000000017941 */ /* 0x000fea0003800000 */
.L_x_499:
        /* <DEDUP_REMOVED lines=13> */
.L_x_502:
[----:B------:R-:W-:Y:S05]  /*1d780*/  BSYNC B1 ;  /* 0x0000000000017941 */ /* 0x000fea0003800000 */
.L_x_501:
        /* <DEDUP_REMOVED lines=13> */
.L_x_504:
[----:B------:R-:W-:Y:S05]  /*1d860*/  BSYNC B1 ;  /* 0x0000000000017941 */ /* 0x000fea0003800000 */
.L_x_503:
        /* <DEDUP_REMOVED lines=13> */
.L_x_506:
[----:B------:R-:W-:Y:S05]  /*1d940*/  BSYNC B1 ;  /* 0x0000000000017941 */ /* 0x000fea0003800000 */
.L_x_505:
        /* <DEDUP_REMOVED lines=13> */
.L_x_508:
[----:B------:R-:W-:Y:S05]  /*1da20*/  BSYNC B1 ;  /* 0x0000000000017941 */ /* 0x000fea0003800000 */
.L_x_507:
        /* <DEDUP_REMOVED lines=13> */
.L_x_510:
[----:B------:R-:W-:Y:S05]  /*1db00*/  BSYNC B1 ;  /* 0x0000000000017941 */ /* 0x000fea0003800000 */
.L_x_509:
        /* <DEDUP_REMOVED lines=13> */
.L_x_512:
[----:B------:R-:W-:Y:S05]  /*1dbe0*/  BSYNC B1 ;  /* 0x0000000000017941 */ /* 0x000fea0003800000 */
.L_x_511:
        /* <DEDUP_REMOVED lines=13> */
.L_x_514:
[----:B------:R-:W-:Y:S05]  /*1dcc0*/  BSYNC B1 ;  /* 0x0000000000017941 */ /* 0x000fea0003800000 */
.L_x_513:
        /* <DEDUP_REMOVED lines=13> */
.L_x_516:
[----:B------:R-:W-:Y:S05]  /*1dda0*/  BSYNC B1 ;  /* 0x0000000000017941 */ /* 0x000fea0003800000 */
.L_x_515:
        /* <DEDUP_REMOVED lines=13> */
.L_x_518:
[----:B------:R-:W-:Y:S05]  /*1de80*/  BSYNC B1 ;  /* 0x0000000000017941 */ /* 0x000fea0003800000 */
.L_x_517:
        /* <DEDUP_REMOVED lines=13> */
.L_x_520:
[----:B------:R-:W-:Y:S05]  /*1df60*/  BSYNC B1 ;  /* 0x0000000000017941 */ /* 0x000fea0003800000 */
.L_x_519:
        /* <DEDUP_REMOVED lines=13> */
.L_x_522:
[----:B------:R-:W-:Y:S05]  /*1e040*/  BSYNC B1 ;  /* 0x0000000000017941 */ /* 0x000fea0003800000 */
.L_x_521:
        /* <DEDUP_REMOVED lines=13> */
.L_x_524:
[----:B------:R-:W-:Y:S05]  /*1e120*/  BSYNC B1 ;  /* 0x0000000000017941 */ /* 0x000fea0003800000 */
.L_x_523:
        /* <DEDUP_REMOVED lines=13> */
.L_x_526:
[----:B------:R-:W-:Y:S05]  /*1e200*/  BSYNC B1 ;  /* 0x0000000000017941 */ /* 0x000fea0003800000 */
.L_x_525:
        /* <DEDUP_REMOVED lines=13> */
.L_x_528:
[----:B------:R-:W-:Y:S05]  /*1e2e0*/  BSYNC B1 ;  /* 0x0000000000017941 */ /* 0x000fea0003800000 */
.L_x_527:
        /* <DEDUP_REMOVED lines=13> */
.L_x_530:
[----:B------:R-:W-:Y:S05]  /*1e3c0*/  BSYNC B1 ;  /* 0x0000000000017941 */ /* 0x000fea0003800000 */
.L_x_529:
        /* <DEDUP_REMOVED lines=13> */
.L_x_532:
[----:B------:R-:W-:Y:S05]  /*1e4a0*/  BSYNC B1 ;  /* 0x0000000000017941 */ /* 0x000fea0003800000 */
.L_x_531:
        /* <DEDUP_REMOVED lines=13> */
.L_x_534:
[----:B------:R-:W-:Y:S05]  /*1e580*/  BSYNC B1 ;  /* 0x0000000000017941 */ /* 0x000fea0003800000 */
.L_x_533:
        /* <DEDUP_REMOVED lines=13> */
.L_x_536:
[----:B------:R-:W-:Y:S05]  /*1e660*/  BSYNC B1 ;  /* 0x0000000000017941 */ /* 0x000fea0003800000 */
.L_x_535:
        /* <DEDUP_REMOVED lines=13> */
.L_x_538:
[----:B------:R-:W-:Y:S05]  /*1e740*/  BSYNC B1 ;  /* 0x0000000000017941 */ /* 0x000fea0003800000 */
.L_x_537:
        /* <DEDUP_REMOVED lines=13> */
.L_x_540:
[----:B------:R-:W-:Y:S05]  /*1e820*/  BSYNC B1 ;  /* 0x0000000000017941 */ /* 0x000fea0003800000 */
.L_x_539:
        /* <DEDUP_REMOVED lines=13> */
.L_x_542:
[----:B------:R-:W-:Y:S05]  /*1e900*/  BSYNC B1 ;  /* 0x0000000000017941 */ /* 0x000fea0003800000 */
.L_x_541:
        /* <DEDUP_REMOVED lines=13> */
.L_x_544:
[----:B------:R-:W-:Y:S05]  /*1e9e0*/  BSYNC B1 ;  /* 0x0000000000017941 */ /* 0x000fea0003800000 */
.L_x_543:
        /* <DEDUP_REMOVED lines=13> */
.L_x_546:
[----:B------:R-:W-:Y:S05]  /*1eac0*/  BSYNC B1 ;  /* 0x0000000000017941 */ /* 0x000fea0003800000 */
.L_x_545:
[----:B--234-:R-:W2:Y:S01]  /*1ead0*/  LDL.LU R3, [R1+0x448] ;  /* 0x0004480001037983 */ /* 0x01cea20000300800 */
[----:B-----5:R-:W-:Y:S01]  /*1eae0*/  LOP3.LUT R6, R6, 0xff, RZ, 0xc0, !PT ;  /* 0x000000ff06067812 */ /* 0x020fe200078ec0ff */
[----:B------:R-:W-:Y:S01]  /*1eaf0*/  BSSY B1, `(.L_x_547) ;  /* 0x000000b000017945 */ /* 0x000fe20003800000 */
[----:B------:R-:W-:Y:S02]  /*1eb00*/  ISETP.LT.OR P2, PT, R0, 0xf9, !P1 ;  /* 0x000000f90000780c */ /* 0x000fe40004f41670 */
[----:B------:R-:W-:Y:S02]  /*1eb10*/  F2FP.F16.E5M2.UNPACK_B R6, R6 ;  /* 0x00000006ff06723e */ /* 0x000fe400020004ff */
[----:B------:R-:W-:-:S03]  /*1eb20*/  PRMT R2, RZ, 0x7610, R2 ;  /* 0x00007610ff027816 */ /* 0x000fc60000000002 */
[----:B------:R-:W-:-:S05]  /*1eb30*/  HADD2.F32 R6, -RZ, R6.H0_H0 ;  /* 0x20000006ff067230 */ /* 0x000fca0000004100 */
[----:B------:R-:W-:-:S04]  /*1eb40*/  FMUL R6, R6, UR21 ;  /* 0x0000001506067c20 */ /* 0x000fc80008400000 */
[----:B--2---:R-:W-:-:S05]  /*1eb50*/  FFMA R6, R3, UR20, R6 ;  /* 0x0000001403067c23 */ /* 0x004fca0008000006 */
[----:B------:R-:W-:-:S05]  /*1eb60*/  F2FP.SATFINITE.E5M2.F32.PACK_AB_MERGE_C R3, RZ, R6, RZ ;  /* 0x00000006ff03723e */ /* 0x000fca00048060ff */
[----:B------:R2:W-:Y:S01]  /*1eb70*/  @!P0 STG.E.U8 desc[UR14][R30.64+0xf9], R3 ;  /* 0x0000f9031e008986 */ /* 0x0005e2000c10110e */
[----:B------:R-:W-:Y:S05]  /*1eb80*/  @P2 BRA `(.L_x_548) ;  /* 0x0000000000042947 */ /* 0x000fea0003800000 */
[----:B------:R3:W5:Y:S02]  /*1eb90*/  LDG.E.U8 R2, desc[UR14][R4.64+0xf8] ;  /* 0x0000f80e04027981 */ /* 0x000764000c1e1100 */
.L_x_548:
[----:B------:R-:W-:Y:S05]  /*1eba0*/  BSYNC B1 ;  /* 0x0000000000017941 */ /* 0x000fea0003800000 */
.L_x_547:
[----:B--2---:R-:W2:Y:S01]  /*1ebb0*/  LDL.LU R3, [R1+0x44c] ;  /* 0x00044c0001037983 */ /* 0x004ea20000300800 */
        /* <DEDUP_REMOVED lines=12> */
.L_x_550:
[----:B------:R-:W-:Y:S05]  /*1ec80*/  BSYNC B1 ;  /* 0x0000000000017941 */ /* 0x000fea0003800000 */
.L_x_549:
[----:B------:R-:W-:Y:S05]  /*1ec90*/  @P1 BRA `(.L_x_551) ;  /* 0x0000004800881947 */ /* 0x000fea0003800000 */
[----:B------:R-:W2:Y:S01]  /*1eca0*/  LDL.LU R2, [R1+0x450] ;  /* 0x0004500001027983 */ /* 0x000ea20000300800 */
[----:B-----5:R-:W-:-:S04]  /*1ecb0*/  LOP3.LUT R0, R0, 0xff, RZ, 0xc0, !PT ;  /* 0x000000ff00007812 */ /* 0x020fc800078ec0ff */
[----:B------:R-:W-:-:S05]  /*1ecc0*/  F2FP.F16.E5M2.UNPACK_B R0, R0 ;  /* 0x00000000ff00723e */ /* 0x000fca00020004ff */
[----:B------:R-:W-:-:S05]  /*1ecd0*/  HADD2.F32 R0, -RZ, R0.H0_H0 ;  /* 0x20000000ff007230 */ /* 0x000fca0000004100 */
[----:B------:R-:W-:-:S04]  /*1ece0*/  FMUL R0, R0, UR21 ;  /* 0x0000001500007c20 */ /* 0x000fc80008400000 */
[----:B--2---:R-:W-:-:S05]  /*1ecf0*/  FFMA R0, R2, UR20, R0 ;  /* 0x0000001402007c23 */ /* 0x004fca0008000000 */
[----:B------:R-:W-:-:S05]  /*1ed00*/  F2FP.SATFINITE.E5M2.F32.PACK_AB_MERGE_C R3, RZ, R0, RZ ;  /* 0x00000000ff03723e */ /* 0x000fca00048060ff */
[----:B------:R2:W-:Y:S01]  /*1ed10*/  STG.E.U8 desc[UR14][R28.64+0xf9], R3 ;  /* 0x0000f9031c007986 */ /* 0x0005e2000c10110e */
[----:B------:R-:W-:Y:S05]  /*1ed20*/  BRA `(.L_x_551) ;  /* 0x0000004800647947 */ /* 0x000fea0003800000 */
.L_x_38:
[----:B------:R-:W-:Y:S01]  /*1ed30*/  ISETP.GE.AND P3, PT, R34, 0x1, PT ;  /* 0x000000012200780c */ /* 0x000fe20003f66270 */
[----:B------:R-:W-:Y:S01]  /*1ed40*/  FMUL R3, R3, UR20 ;  /* 0x0000001403037c20 */ /* 0x000fe20008400000 */
[----:B------:R-:W2:Y:S02]  /*1ed50*/  LDL.LU R2, [R1+0x200] ;  /* 0x0002000001027983 */ /* 0x000ea40000300800 */
[----:B------:R-:W-:Y:S02]  /*1ed60*/  ISETP.LT.OR P0, PT, R0, 0x1, !P3 ;  /* 0x000000010000780c */ /* 0x000fe40005f01670 */
[----:B------:R-:W-:Y:S01]  /*1ed70*/  F2FP.SATFINITE.E5M2.F32.PACK_AB_MERGE_C R3, RZ, R3, RZ ;  /* 0x00000003ff03723e */ /* 0x000fe200048060ff */
[----:B------:R-:W-:Y:S01]  /*1ed80*/  FMUL R4, R4, UR20 ;  /* 0x0000001404047c20 */ /* 0x000fe20008400000 */
[----:B------:R-:W-:Y:S01]  /*1ed90*/  ISETP.GE.AND P2, PT, R34, 0x9, PT ;  /* 0x000000092200780c */ /* 0x000fe20003f46270 */
[----:B------:R-:W-:Y:S01]  /*1eda0*/  FMUL R5, R5, UR20 ;  /* 0x0000001405057c20 */ /* 0x000fe20008400000 */
[----:B------:R-:W-:Y:S01]  /*1edb0*/  ISETP.LT.OR P1, PT, R0, 0x9, !P3 ;  /* 0x000000090000780c */ /* 0x000fe20005f21670 */
[----:B------:R-:W-:Y:S01]  /*1edc0*/  FMUL R6, R6, UR20 ;  /* 0x0000001406067c20 */ /* 0x000fe20008400000 */
[----:B------:R-:W-:Y:S01]  /*1edd0*/  FMUL R7, R7, UR20 ;  /* 0x0000001407077c20 */ /* 0x000fe20008400000 */
[----:B------:R-:W-:Y:S01]  /*1ede0*/  ISETP.LT.OR P5, PT, R0, 0xa, !P3 ;  /* 0x0000000a0000780c */ /* 0x000fe20005fa1670 */
[----:B------:R-:W-:Y:S01]  /*1edf0*/  FMUL R8, R8, UR20 ;  /* 0x0000001408087c20 */ /* 0x000fe20008400000 */
[----:B------:R-:W-:Y:S01]  /*1ee00*/  FMUL R9, R9, UR20 ;  /* 0x0000001409097c20 */ /* 0x000fe20008400000 */
[----:B------:R-:W-:Y:S01]  /*1ee10*/  FMUL R10, R10, UR20 ;  /* 0x000000140a0a7c20 */ /* 0x000fe20008400000 */
[----:B------:R0:W-:Y:S01]  /*1ee20*/  @!P0 STG.E.U8 desc[UR14][R24.64], R3 ;  /* 0x0000000318008986 */ /* 0x0001e2000c10110e */
[----:B------:R-:W-:-:S02]  /*1ee30*/  ISETP.LT.OR P0, PT, R0, 0x2, !P3 ;  /* 0x000000020000780c */ /* 0x000fc40005f01670 */
[----:B------:R-:W-:Y:S01]  /*1ee40*/  F2FP.SATFINITE.E5M2.F32.PACK_AB_MERGE_C R4, RZ, R4, RZ ;  /* 0x00000004ff04723e */ /* 0x000fe200048060ff */
[----:B------:R-:W-:Y:S01]  /*1ee50*/  FMUL R11, R11, UR20 ;  /* 0x000000140b0b7c20 */ /* 0x000fe20008400000 */
[----:B------:R-:W-:Y:S01]  /*1ee60*/  F2FP.SATFINITE.E5M2.F32.PACK_AB_MERGE_C R5, RZ, R5, RZ ;  /* 0x00000005ff05723e */ /* 0x000fe200048060ff */
[----:B------:R-:W-:Y:S01]  /*1ee70*/  FMUL R12, R12, UR20 ;  /* 0x000000140c0c7c20 */ /* 0x000fe20008400000 */
[----:B------:R-:W-:Y:S01]  /*1ee80*/  FMUL R13, R13, UR20 ;  /* 0x000000140d0d7c20 */ /* 0x000fe20008400000 */
[----:B------:R-:W-:Y:S01]  /*1ee90*/  FMUL R14, R14, UR20 ;  /* 0x000000140e0e7c20 */ /* 0x000fe20008400000 */
[----:B------:R-:W-:Y:S01]  /*1eea0*/  FMUL R15, R15, UR20 ;  /* 0x000000140f0f7c20 */ /* 0x000fe20008400000 */
[----:B------:R-:W-:Y:S01]  /*1eeb0*/  FMUL R16, R16, UR20 ;  /* 0x0000001410107c20 */ /* 0x000fe20008400000 */
[----:B------:R-:W-:Y:S01]  /*1eec0*/  FMUL R17, R17, UR20 ;  /* 0x0000001411117c20 */ /* 0x000fe20008400000 */
[----:B------:R-:W-:Y:S01]  /*1eed0*/  FMUL R18, R18, UR20 ;  /* 0x0000001412127c20 */ /* 0x000fe20008400000 */
[----:B------:R-:W-:Y:S01]  /*1eee0*/  FMUL R19, R19, UR20 ;  /* 0x0000001413137c20 */ /* 0x000fe20008400000 */
[----:B------:R-:W-:Y:S01]  /*1eef0*/  @!P0 STG.E.U8 desc[UR14][R24.64+0x1], R4 ;  /* 0x0000010418008986 */ /* 0x000fe2000c10110e */
[----:B------:R-:W-:-:S02]  /*1ef00*/  ISETP.LT.OR P0, PT, R0, 0x1, !P2 ;  /* 0x000000010000780c */ /* 0x000fc40005701670 */
[----:B------:R-:W-:Y:S01]  /*1ef10*/  F2FP.SATFINITE.E5M2.F32.PACK_AB_MERGE_C R6, RZ, R6, RZ ;  /* 0x00000006ff06723e */ /* 0x000fe200048060ff */
[----:B------:R-:W-:Y:S01]  /*1ef20*/  FMUL R20, R20, UR20 ;  /* 0x0000001414147c20 */ /* 0x000fe20008400000 */
[----:B------:R-:W-:Y:S01]  /*1ef30*/  FMUL R21, R21, UR20 ;  /* 0x0000001415157c20 */ /* 0x000fe20008400000 */
[----:B------:R-:W-:Y:S01]  /*1ef40*/  FMUL R22, R22, UR20 ;  /* 0x0000001416167c20 */ /* 0x000fe20008400000 */
[----:B------:R-:W3:Y:S07]  /*1ef50*/  LDL.LU R41, [R1+0x204] ;  /* 0x0002040001297983 */ /* 0x000eee0000300800 */
[----:B------:R4:W-:Y:S01]  /*1ef60*/  @!P0 STG.E.U8 desc[UR14][R26.64], R5 ;  /* 0x000000051a008986 */ /* 0x0009e2000c10110e */
[----:B------:R-:W-:-:S02]  /*1ef70*/  ISETP.LT.OR P0, PT, R0, 0x2, !P2 ;  /* 0x000000020000780c */ /* 0x000fc40005701670 */
[----:B------:R-:W-:Y:S01]  /*1ef80*/  F2FP.SATFINITE.E5M2.F32.PACK_AB_MERGE_C R7, RZ, R7, RZ ;  /* 0x00000007ff07723e */ /* 0x000fe200048060ff */
[----:B------:R-:W5:Y:S01]  /*1ef90*/  LDL.LU R39, [R1+0x208] ;  /* 0x0002080001277983 */ /* 0x000f620000300800 */
[----:B------:R-:W-:Y:S02]  /*1efa0*/  F2FP.SATFINITE.E5M2.F32.PACK_AB_MERGE_C R8, RZ, R8, RZ ;  /* 0x00000008ff08723e */ /* 0x000fe400048060ff */
[----:B------:R-:W-:Y:S01]  /*1efb0*/  F2FP.SATFINITE.E5M2.F32.PACK_AB_MERGE_C R9, RZ, R9, RZ ;  /* 0x00000009ff09723e */ /* 0x000fe200048060ff */
[----:B------:R-:W-:Y:S01]  /*1efc0*/  FMUL R23, R23, UR20 ;  /* 0x0000001417177c20 */ /* 0x000fe20008400000 */
[----:B------:R-:W-:Y:S01]  /*1efd0*/  F2FP.SATFINITE.E5M2.F32.PACK_AB_MERGE_C R10, RZ, R10, RZ ;  /* 0x0000000aff0a723e */ /* 0x000fe200048060ff */
[----:B------:R-:W-:Y:S01]  /*1efe0*/  FMUL R152, R152, UR20 ;  /* 0x0000001498987c20 */ /* 0x000fe20008400000 */
[----:B------:R-:W-:Y:S01]  /*1eff0*/  F2FP.SATFINITE.E5M2.F32.PACK_AB_MERGE_C R11, RZ, R11, RZ ;  /* 0x0000000bff0b723e */ /* 0x000fe200048060ff */
[----:B------:R-:W3:Y:S04]  /*1f000*/  LDL.LU R35, [R1+0x20c] ;  /* 0x00020c0001237983 */ /* 0x000ee80000300800 */
[----:B------:R-:W-:Y:S01]  /*1f010*/  @!P0 STG.E.U8 desc[UR14][R26.64+0x1], R6 ;  /* 0x000001061a008986 */ /* 0x000fe2000c10110e */
[----:B------:R-:W-:-:S03]  /*1f020*/  ISETP.LT.OR P0, PT, R0, 0x9, !P2 ;  /* 0x000000090000780c */ /* 0x000fc60005701670 */
[----:B------:R-:W-:Y:S01]  /*1f030*/  @!P1 STG.E.U8 desc[UR14][R24.64+0x8], R7 ;  /* 0x0000080718009986 */ /* 0x000fe2000c10110e */
[----:B------:R-:W-:-:S03]  /*1f040*/  ISETP.LT.OR P1, PT, R0, 0xa, !P2 ;  /* 0x0000000a0000780c */ /* 0x000fc60005721670 */
[----:B------:R-:W-:Y:S01]  /*1f050*/  @!P5 STG.E.U8 desc[UR14][R24.64+0x9], R8 ;  /* 0x000009081800d986 */ /* 0x000fe2000c10110e */
[C---:B------:R-:W-:Y:S02]  /*1f060*/  ISETP.LT.OR P5, PT, R0.reuse, 0x11, !P3 ;  /* 0x000000110000780c */ /* 0x040fe40005fa1670 */
[----:B------:R-:W-:Y:S01]  /*1f070*/  F2FP.SATFINITE.E5M2.F32.PACK_AB_MERGE_C R12, RZ, R12, RZ ;  /* 0x0000000cff0c723e */ /* 0x000fe200048060ff */
[----:B------:R-:W-:Y:S01]  /*1f080*/  FMUL R153, R153, UR20 ;  /* 0x0000001499997c20 */ /* 0x000fe20008400000 */
[----:B------:R-:W-:Y:S01]  /*1f090*/  F2FP.SATFINITE.E5M2.F32.PACK_AB_MERGE_C R13, RZ, R13, RZ ;  /* 0x0000000dff0d723e */ /* 0x000fe200048060ff */
[----:B------:R-:W-:Y:S01]  /*1f0a0*/  @!P0 STG.E.U8 desc[UR14][R26.64+0x8], R9 ;  /* 0x000008091a008986 */ /* 0x000fe2000c10110e */
[----:B------:R-:W-:-:S03]  /*1f0b0*/  ISETP.LT.OR P0, PT, R0, 0x12, !P3 ;  /* 0x000000120000780c */ /* 0x000fc60005f01670 */
[----:B------:R-:W-:Y:S01]  /*1f0c0*/  @!P1 STG.E.U8 desc[UR14][R26.64+0x9], R10 ;  /* 0x0000090a1a009986 */ /* 0x000fe2000c10110e */
[----:B------:R-:W-:-:S03]  /*1f0d0*/  ISETP.LT.OR P1, PT, R0, 0x11, !P2 ;  /* 0x000000110000780c */ /* 0x000fc60005721670 */
[----:B------:R-:W-:Y:S01]  /*1f0e0*/  @!P5 STG.E.U8 desc[UR14][R24.64+0x10], R11 ;  /* 0x0000100b1800d986 */ /* 0x000fe2000c10110e */
[C---:B------:R-:W-:Y:S02]  /*1f0f0*/  ISETP.LT.OR P5, PT, R0.reuse, 0x12, !P2 ;  /* 0x000000120000780c */ /* 0x040fe400057a1670 */
[----:B------:R-:W-:Y:S01]  /*1f100*/  F2FP.SATFINITE.E5M2.F32.PACK_AB_MERGE_C R14, RZ, R14, RZ ;  /* 0x0000000eff0e723e */ /* 0x000fe200048060ff */
[----:B------:R-:W5:Y:S04]  /*1f110*/  LDL.LU R33, [R1+0x210] ;  /* 0x0002100001217983 */ /* 0x000f680000300800 */
[----:B------:R-:W-:Y:S01]  /*1f120*/  @!P0 STG.E.U8 desc[UR14][R24.64+0x11], R12 ;  /* 0x0000110c18008986 */ /* 0x000fe2000c10110e */
[----:B------:R-:W-:-:S03]  /*1f130*/  ISETP.LT.OR P0, PT, R0, 0x19, !P3 ;  /* 0x000000190000780c */ /* 0x000fc60005f01670 */
[----:B------:R-:W-:Y:S01]  /*1f140*/  @!P1 STG.E.U8 desc[UR14][R26.64+0x10], R13 ;  /* 0x0000100d1a009986 */ /* 0x000fe2000c10110e */
[C---:B------:R-:W-:Y:S02]  /*1f150*/  ISETP.LT.OR P1, PT, R0.reuse, 0x1a, !P3 ;  /* 0x0000001a0000780c */ /* 0x040fe40005f21670 */
[----:B------:R-:W-:Y:S02]  /*1f160*/  F2FP.SATFINITE.E5M2.F32.PACK_AB_MERGE_C R15, RZ, R15, RZ ;  /* 0x0000000fff0f723e */ /* 0x000fe400048060ff */
[----:B------:R-:W-:Y:S01]  /*1f170*/  F2FP.SATFINITE.E5M2.F32.PACK_AB_MERGE_C R16, RZ, R16, RZ ;  /* 0x00000010ff10723e */ /* 0x000fe200048060ff */
[----:B------:R-:W-:Y:S01]  /*1f180*/  @!P5 STG.E.U8 desc[UR14][R26.64+0x11], R14 ;  /* 0x0000110e1a00d986 */ /* 0x000fe2000c10110e */
[----:B------:R-:W-:-:S03]  /*1f190*/  ISETP.LT.OR P5, PT, R0, 0x19, !P2 ;  /* 0x000000190000780c */ /* 0x000fc600057a1670 */
[----:B------:R-:W-:Y:S01]  /*1f1a0*/  @!P0 STG.E.U8 desc[UR14][R24.64+0x18], R15 ;  /* 0x0000180f18008986 */ /* 0x000fe2000c10110e */
[----:B------:R-:W-:-:S03]  /*1f1b0*/  ISETP.LT.OR P0, PT, R0, 0x1a, !P2 ;  /* 0x0000001a0000780c */ /* 0x000fc60005701670 */
[----:B------:R-:W-:Y:S01]  /*1f1c0*/  @!P1 STG.E.U8 desc[UR14][R24.64+0x19], R16 ;  /* 0x0000191018009986 */ /* 0x000fe2000c10110e */
[----:B------:R-:W-:Y:S02]  /*1f1d0*/  ISETP.LT.OR P1, PT, R0, 0x21, !P3 ;  /* 0x000000210000780c */ /* 0x000fe40005f21670 */
[----:B------:R-:W-:Y:S01]  /*1f1e0*/  F2FP.SATFINITE.E5M2.F32.PACK_AB_MERGE_C R17, RZ, R17, RZ ;  /* 0x00000011ff11723e */ /* 0x000fe200048060ff */
[----:B------:R-:W5:Y:S01]  /*1f1f0*/  LDL.LU R32, [R1+0x214] ;  /* 0x0002140001207983 */ /* 0x000f620000300800 */
[----:B------:R-:W-:Y:S01]  /*1f200*/  F2FP.SATFINITE.E5M2.F32.PACK_AB_MERGE_C R18, RZ, R18, RZ ;  /* 0x00000012ff12723e */ /* 0x000fe200048060ff */
[----:B------:R-:W-:Y:S01]  /*1f210*/  FMUL R154, R154, UR20 ;  /* 0x000000149a9a7c20 */ /* 0x000fe20008400000 */
[----:B------:R-:W-:Y:S01]  /*1f220*/  F2FP.SATFINITE.E5M2.F32.PACK_AB_MERGE_C R19, RZ, R19, RZ ;  /* 0x00000013ff13723e */ /* 0x000fe200048060ff */
[----:B------:R-:W-:Y:S01]  /*1f230*/  @!P5 STG.E.U8 desc[UR14][R26.64+0x18], R17 ;  /* 0x000018111a00d986 */ /* 0x000fe2000c10110e */
[----:B------:R-:W-:Y:S01]  /*1f240*/  ISETP.LT.OR P5, PT, R0, 0x22, !P3 ;  /* 0x000000220000780c */ /* 0x000fe20005fa1670 */
[----:B------:R-:W-:Y:S01]  /*1f250*/  FMUL R156, R156, UR20 ;  /* 0x000000149c9c7c20 */ /* 0x000fe20008400000 */
[----:B------:R-:W-:Y:S01]  /*1f260*/  F2FP.SATFINITE.E5M2.F32.PACK_AB_MERGE_C R20, RZ, R20, RZ ;  /* 0x00000014ff14723e */ /* 0x000fe200048060ff */
[----:B------:R-:W-:Y:S01]  /*1f270*/  @!P0 STG.E.U8 desc[UR14][R26.64+0x19], R18 ;  /* 0x000019121a008986 */ /* 0x000fe2000c10110e */
[C---:B------:R-:W-:Y:S01]  /*1f280*/  ISETP.LT.OR P0, PT, R0.reuse, 0x21, !P2 ;  /* 0x000000210000780c */ /* 0x040fe20005701670 */
[----:B------:R-:W-:Y:S01]  /*1f290*/  FMUL R155, R155, UR20 ;  /* 0x000000149b9b7c20 */ /* 0x000fe20008400000 */
[----:B------:R-:W-:Y:S01]  /*1f2a0*/  F2FP.SATFINITE.E5M2.F32.PACK_AB_MERGE_C R21, RZ, R21, RZ ;  /* 0x00000015ff15723e */ /* 0x000fe200048060ff */
[----:B------:R-:W-:Y:S01]  /*1f2b0*/  @!P1 STG.E.U8 desc[UR14][R24.64+0x20], R19 ;  /* 0x0000201318009986 */ /* 0x000fe2000c10110e */
[----:B------:R-:W-:Y:S01]  /*1f2c0*/  ISETP.LT.OR P1, PT, R0, 0x22, !P2 ;  /* 0x000000220000780c */ /* 0x000fe20005721670 */
[----:B------:R-:W-:Y:S01]  /*1f2d0*/  FMUL R157, R157, UR20 ;  /* 0x000000149d9d7c20 */ /* 0x000fe20008400000 */
        /* <DEDUP_REMOVED lines=20> */
[C---:B------:R-:W-:Y:S01]  /*1f420*/  ISETP.LT.OR P6, PT, R0.reuse, 0x32, !P2 ;  /* 0x000000320000780c */ /* 0x040fe200057c1670 */
        /* <DEDUP_REMOVED lines=45> */
[----:B0-----:R-:W-:Y:S01]  /*1f700*/  F2FP.SATFINITE.E5M2.F32.PACK_AB_MERGE_C R3, RZ, R168, RZ ;  /* 0x000000a8ff03723e */ /* 0x001fe200048060ff */
        /* <DEDUP_REMOVED lines=11> */
[----:B----4-:R-:W-:Y:S01]  /*1f7c0*/  F2FP.SATFINITE.E5M2.F32.PACK_AB_MERGE_C R5, RZ, R170, RZ ;  /* 0x000000aaff05723e */ /* 0x010fe200048060ff */
        /* <DEDUP_REMOVED lines=8> */
[----:B------:R0:W-:Y:S01]  /*1f850*/  @!P1 STG.E.U8 desc[UR14][R24.64+0x49], R3 ;  /* 0x0000490318009986 */ /* 0x0001e2000c10110e */
[C---:B------:R-:W-:Y:S01]  /*1f860*/  ISETP.LT.OR P1, PT, R0.reuse, 0x52, !P3 ;  /* 0x000000520000780c */ /* 0x040fe20005f21670 */
[----:B------:R-:W-:Y:S01]  /*1f870*/  FMUL R181, R181, UR20 ;  /* 0x00000014b5b57c20 */ /* 0x000fe20008400000 */
[----:B------:R-:W-:Y:S01]  /*1f880*/  F2FP.SATFINITE.E5M2.F32.PACK_AB_MERGE_C R175, RZ, R175, RZ ;  /* 0x000000afffaf723e */ /* 0x000fe200048060ff */
[----:B------:R4:W-:Y:S01]  /*1f890*/  @!P6 STG.E.U8 desc[UR14][R26.64+0x49], R5 ;  /* 0x000049051a00e986 */ /* 0x0009e2000c10110e */
        /* <DEDUP_REMOVED lines=8> */
[----:B0-----:R-:W-:Y:S01]  /*1f920*/  F2FP.SATFINITE.E5M2.F32.PACK_AB_MERGE_C R3, RZ, R172, RZ ;  /* 0x000000acff03723e */ /* 0x001fe200048060ff */
[----:B------:R-:W-:Y:S01]  /*1f930*/  FMUL R183, R183, UR20 ;  /* 0x00000014b7b77c20 */ /* 0x000fe20008400000 */
[C---:B------:R-:W-:Y:S01]  /*1f940*/  ISETP.LT.OR P0, PT, R0.reuse, 0x59, !P3 ;  /* 0x000000590000780c */ /* 0x040fe20005f01670 */
[----:B------:R-:W-:Y:S01]  /*1f950*/  FMUL R185, R185, UR20 ;  /* 0x00000014b9b97c20 */ /* 0x000fe20008400000 */
[----:B----4-:R-:W-:Y:S01]  /*1f960*/  F2FP.SATFINITE.E5M2.F32.PACK_AB_MERGE_C R5, RZ, R174, RZ ;  /* 0x000000aeff05723e */ /* 0x010fe200048060ff */
        /* <DEDUP_REMOVED lines=8> */
[----:B------:R4:W-:Y:S01]  /*1f9f0*/  @!P6 STG.E.U8 desc[UR14][R26.64+0x51], R5 ;  /* 0x000051051a00e986 */ /* 0x0009e2000c10110e */
[C---:B------:R-:W-:Y:S01]  /*1fa00*/  ISETP.LT.OR P6, PT, R0.reuse, 0x5a, !P2 ;  /* 0x0000005a0000780c */ /* 0x040fe200057c1670 */
[----:B------:R-:W-:Y:S01]  /*1fa10*/  FMUL R187, R187, UR20 ;  /* 0x00000014bbbb7c20 */ /* 0x000fe20008400000 */
[----:B------:R-:W-:Y:S01]  /*1fa20*/  F2FP.SATFINITE.E5M2.F32.PACK_AB_MERGE_C R185, RZ, R185, RZ ;  /* 0x000000b9ffb9723e */ /* 0x000fe200048060ff */
[----:B------:R-:W-:Y:S01]  /*1fa30*/  @!P0 STG.E.U8 desc[UR14][R24.64+0x58], R175 ;  /* 0x000058af18008986 */ /* 0x000fe2000c10110e */
[----:B0-----:R-:W-:Y:S01]  /*1fa40*/  F2FP.SATFINITE.E5M2.F32.PACK_AB_MERGE_C R3, RZ, R176, RZ ;  /* 0x000000b0ff03723e */ /* 0x001fe200048060ff */
[----:B------:R-:W-:Y:S01]  /*1fa50*/  FMUL R189, R189, UR20 ;  /* 0x00000014bdbd7c20 */ /* 0x000fe20008400000 */
[----:B------:R-:W-:Y:S01]  /*1fa60*/  ISETP.LT.OR P0, PT, R0, 0x61, !P3 ;  /* 0x000000610000780c */ /* 0x000fe20005f01670 */
[----:B------:R-:W-:Y:S01]  /*1fa70*/  FMUL R190, R190, UR20 ;  /* 0x00000014bebe7c20 */ /* 0x000fe20008400000 */
[----:B------:R-:W-:Y:S01]  /*1fa80*/  FMUL R192, R192, UR20 ;  /* 0x00000014c0c07c20 */ /* 0x000fe20008400000 */
[----:B------:R0:W-:Y:S01]  /*1fa90*/  @!P1 STG.E.U8 desc[UR14][R24.64+0x59], R3 ;  /* 0x0000590318009986 */ /* 0x0001e2000c10110e */
[C---:B------:R-:W-:Y:S01]  /*1faa0*/  ISETP.LT.OR P1, PT, R0.reuse, 0x62, !P3 ;  /* 0x000000620000780c */ /* 0x040fe20005f21670 */
[----:B------:R-:W-:Y:S01]  /*1fab0*/  FMUL R191, R191, UR20 ;  /* 0x00000014bfbf7c20 */ /* 0x000fe20008400000 */
[----:B----4-:R-:W-:Y:S01]  /*1fac0*/  F2FP.SATFINITE.E5M2.F32.PACK_AB_MERGE_C R5, RZ, R178, RZ ;  /* 0x000000b2ff05723e */ /* 0x010fe200048060ff */
[----:B------:R-:W-:Y:S01]  /*1fad0*/  @!P5 STG.E.U8 desc[UR14][R26.64+0x58], R177 ;  /* 0x000058b11a00d986 */ /* 0x000fe2000c10110e */
        /* <DEDUP_REMOVED lines=12> */
[----:B------:R-:W-:Y:S01]  /*1fba0*/  F2FP.SATFINITE.E5M2.F32.PACK_AB_MERGE_C R191, RZ, R191, RZ ;  /* 0x000000bfffbf723e */ /* 0x000fe200048060ff */
[----:B------:R0:W-:Y:S01]  /*1fbb0*/  @!P1 STG.E.U8 desc[UR14][R24.64+0x61], R3 ;  /* 0x0000610318009986 */ /* 0x0001e2000c10110e */
[C---:B------:R-:W-:Y:S01]  /*1fbc0*/  ISETP.LT.OR P1, PT, R0.reuse, 0x6a, !P3 ;  /* 0x0000006a0000780c */ /* 0x040fe20005f21670 */
[----:B------:R-:W-:Y:S01]  /*1fbd0*/  FMUL R197, R197, UR20 ;  /* 0x00000014c5c57c20 */ /* 0x000fe20008400000 */
[----:B----4-:R-:W-:Y:S01]  /*1fbe0*/  F2FP.SATFINITE.E5M2.F32.PACK_AB_MERGE_C R5, RZ, R182, RZ ;  /* 0x000000b6ff05723e */ /* 0x010fe200048060ff */
[----:B------:R-:W-:Y:S01]  /*1fbf0*/  @!P5 STG.E.U8 desc[UR14][R26.64+0x60], R181 ;  /* 0x000060b51a00d986 */ /* 0x000fe2000c10110e */
[----:B------:R-:W-:Y:S01]  /*1fc00*/  ISETP.LT.OR P5, PT, R0, 0x69, !P2 ;  /* 0x000000690000780c */ /* 0x000fe200057a1670 */
        /* <DEDUP_REMOVED lines=13> */
[----:B------:R-:W-:Y:S01]  /*1fce0*/  ISETP.LT.OR P1, PT, R0, 0x72, !P3 ;  /* 0x000000720000780c */ /* 0x000fe20005f21670 */
[----:B------:R-:W-:Y:S01]  /*1fcf0*/  FMUL R202, R202, UR20 ;  /* 0x00000014caca7c20 */ /* 0x000fe20008400000 */
[----:B----4-:R-:W-:Y:S01]  /*1fd00*/  F2FP.SATFINITE.E5M2.F32.PACK_AB_MERGE_C R5, RZ, R186, RZ ;  /* 0x000000baff05723e */ /* 0x010fe200048060ff */
        /* <DEDUP_REMOVED lines=111> */
[----:B--2---:R-:W-:Y:S01]  /*20400*/  FMUL R2, R2, UR20 ;  /* 0x0000001402027c20 */ /* 0x004fe20008400000 */
        /* <DEDUP_REMOVED lines=8> */
[----:B------:R-:W4:Y:S01]  /*20490*/  LDL.LU R38, [R1+0x218] ;  /* 0x0002180001267983 */ /* 0x000f220000300800 */
[----:B------:R-:W-:-:S03]  /*204a0*/  F2FP.SATFINITE.E5M2.F32.PACK_AB_MERGE_C R233, RZ, R233, RZ ;  /* 0x000000e9ffe9723e */ /* 0x000fc600048060ff */
[----:B------:R0:W-:Y:S01]  /*204b0*/  @!P1 STG.E.U8 desc[UR14][R24.64+0xa1], R3 ;  /* 0x0000a10318009986 */ /* 0x0001e2000c10110e */
[C---:B------:R-:W-:Y:S02]  /*204c0*/  ISETP.LT.OR P1, PT, R0.reuse, 0xaa, !P3 ;  /* 0x000000aa0000780c */ /* 0x040fe40005f21670 */
[----:B--2---:R-:W-:Y:S01]  /*204d0*/  F2FP.SATFINITE.E5M2.F32.PACK_AB_MERGE_C R5, RZ, R214, RZ ;  /* 0x000000d6ff05723e */ /* 0x004fe200048060ff */
[----:B------:R-:W-:Y:S01]  /*204e0*/  @!P5 STG.E.U8 desc[UR14][R26.64+0xa0], R213 ;  /* 0x0000a0d51a00d986 */ /* 0x000fe2000c10110e */
[----:B------:R-:W-:-:S03]  /*204f0*/  ISETP.LT.OR P5, PT, R0, 0xa9, !P2 ;  /* 0x000000a90000780c */ /* 0x000fc600057a1670 */
[----:B------:R2:W-:Y:S01]  /*20500*/  @!P6 STG.E.U8 desc[UR14][R26.64+0xa1], R5 ;  /* 0x0000a1051a00e986 */ /* 0x0005e2000c10110e */
[C---:B------:R-:W-:Y:S02]  /*20510*/  ISETP.LT.OR P6, PT, R0.reuse, 0xaa, !P2 ;  /* 0x000000aa0000780c */ /* 0x040fe400057c1670 */
[----:B0-----:R-:W-:Y:S01]  /*20520*/  F2FP.SATFINITE.E5M2.F32.PACK_AB_MERGE_C R3, RZ, R216, RZ ;  /* 0x000000d8ff03723e */ /* 0x001fe200048060ff */
[----:B------:R-:W-:Y:S01]  /*20530*/  @!P0 STG.E.U8 desc[UR14][R24.64+0xa8], R215 ;  /* 0x0000a8d718008986 */ /* 0x000fe2000c10110e */
[----:B------:R-:W-:-:S03]  /*20540*/  ISETP.LT.OR P0, PT, R0, 0xb1, !P3 ;  /* 0x000000b10000780c */ /* 0x000fc60005f01670 */
        /* <DEDUP_REMOVED lines=38> */
[----:B------:R-:W4:Y:S04]  /*207b0*/  LDL.LU R37, [R1+0x21c] ;  /* 0x00021c0001257983 */ /* 0x000f280000300800 */
[----:B------:R-:W-:Y:S01]  /*207c0*/  @!P1 STG.E.U8 desc[UR14][R24.64+0xc9], R3 ;  /* 0x0000c90318009986 */ /* 0x000fe2000c10110e */
[C---:B------:R-:W-:Y:S02]  /*207d0*/  ISETP.LT.OR P1, PT, R0.reuse, 0xd2, !P3 ;  /* 0x000000d20000780c */ /* 0x040fe40005f21670 */
[----:B--2---:R-:W-:Y:S01]  /*207e0*/  F2FP.SATFINITE.E5M2.F32.PACK_AB_MERGE_C R5, RZ, R234, RZ ;  /* 0x000000eaff05723e */ /* 0x004fe200048060ff */
[----:B------:R-:W2:Y:S01]  /*207f0*/  LDL.LU R36, [R1+0x220] ;  /* 0x0002200001247983 */ /* 0x000ea20000300800 */
[----:B------:R-:W-:Y:S01]  /*20800*/  F2FP.SATFINITE.E5M2.F32.PACK_AB_MERGE_C R7, RZ, R236, RZ ;  /* 0x000000ecff07723e */ /* 0x000fe200048060ff */
[----:B---3--:R-:W-:Y:S01]  /*20810*/  FMUL R4, R35, UR20 ;  /* 0x0000001423047c20 */ /* 0x008fe20008400000 */
[----:B------:R-:W-:Y:S01]  /*20820*/  F2FP.SATFINITE.E5M2.F32.PACK_AB_MERGE_C R9, RZ, R2, RZ ;  /* 0x00000002ff09723e */ /* 0x000fe200048060ff */
[----:B------:R-:W-:Y:S01]  /*20830*/  FMUL R2, R41, UR20 ;  /* 0x0000001429027c20 */ /* 0x000fe20008400000 */
[----:B------:R-:W3:Y:S04]  /*20840*/  LDL.LU R35, [R1+0x224] ;  /* 0x0002240001237983 */ /* 0x000ee80000300800 */
[----:B------:R-:W-:Y:S01]  /*20850*/  @!P0 STG.E.U8 desc[UR14][R24.64+0xc8], R231 ;  /* 0x0000c8e718008986 */ /* 0x000fe2000c10110e */
[----:B------:R-:W-:-:S03]  /*20860*/  ISETP.LT.OR P0, PT, R0, 0xd1, !P3 ;  /* 0x000000d10000780c */ /* 0x000fc60005f01670 */
[----:B------:R-:W-:Y:S01]  /*20870*/  @!P5 STG.E.U8 desc[UR14][R26.64+0xc8], R233 ;  /* 0x0000c8e91a00d986 */ /* 0x000fe2000c10110e */
[----:B------:R-:W-:-:S03]  /*20880*/  ISETP.LT.OR P5, PT, R0, 0xd1, !P2 ;  /* 0x000000d10000780c */ /* 0x000fc600057a1670 */
[----:B------:R5:W-:Y:S01]  /*20890*/  @!P6 STG.E.U8 desc[UR14][R26.64+0xc9], R5 ;  /* 0x0000c9051a00e986 */ /* 0x000be2000c10110e */
[----:B------:R-:W-:-:S03]  /*208a0*/  ISETP.LT.OR P6, PT, R0, 0xd2, !P2 ;  /* 0x000000d20000780c */ /* 0x000fc600057c1670 */
[----:B------:R0:W-:Y:S01]  /*208b0*/  @!P1 STG.E.U8 desc[UR14][R24.64+0xd1], R7 ;  /* 0x0000d10718009986 */ /* 0x0001e2000c10110e */
[----:B-----5:R-:W-:-:S03]  /*208c0*/  FMUL R5, R33, UR20 ;  /* 0x0000001421057c20 */ /* 0x020fc60008400000 */
[----:B------:R-:W5:Y:S01]  /*208d0*/  LDL.LU R33, [R1+0x228] ;  /* 0x0002280001217983 */ /* 0x000f620000300800 */
[----:B0-----:R-:W-:Y:S01]  /*208e0*/  F2FP.SATFINITE.E5M2.F32.PACK_AB_MERGE_C R7, RZ, R2, RZ ;  /* 0x00000002ff07723e */ /* 0x001fe200048060ff */
[----:B------:R-:W-:Y:S02]  /*208f0*/  FMUL R2, R32, UR20 ;  /* 0x0000001420027c20 */ /* 0x000fe40008400000 */
[----:B------:R-:W5:Y:S04]  /*20900*/  LDL.LU R41, [R1+0x22c] ;  /* 0x00022c0001297983 */ /* 0x000f680000300800 */
[----:B------:R-:W5:Y:S01]  /*20910*/  LDL.LU R32, [R1+0x230] ;  /* 0x0002300001207983 */ /* 0x000f620000300800 */
[----:B------:R-:W-:Y:S01]  /*20920*/  F2FP.SATFINITE.E5M2.F32.PACK_AB_MERGE_C R235, RZ, R235, RZ ;  /* 0x000000ebffeb723e */ /* 0x000fe200048060ff */
[----:B------:R-:W-:Y:S01]  /*20930*/  FMUL R3, R39, UR20 ;  /* 0x0000001427037c20 */ /* 0x000fe20008400000 */
[----:B------:R-:W-:Y:S01]  /*20940*/  F2FP.SATFINITE.E5M2.F32.PACK_AB_MERGE_C R237, RZ, R237, RZ ;  /* 0x000000edffed723e */ /* 0x000fe200048060ff */
[----:B------:R-:W5:Y:S04]  /*20950*/  LDL.LU R39, [R1+0x234] ;  /* 0x0002340001277983 */ /* 0x000f680000300800 */
[----:B------:R-:W-:Y:S01]  /*20960*/  @!P0 STG.E.U8 desc[UR14][R24.64+0xd0], R235 ;  /* 0x0000d0eb18008986 */ /* 0x000fe2000c10110e */
[----:B------:R-:W-:-:S02]  /*20970*/  ISETP.LT.OR P0, PT, R0, 0xd9, !P3 ;  /* 0x000000d90000780c */ /* 0x000fc40005f01670 */
[C---:B------:R-:W-:Y:S01]  /*20980*/  ISETP.LT.OR P1, PT, R0.reuse, 0xda, !P3 ;  /* 0x000000da0000780c */ /* 0x040fe20005f21670 */
[----:B------:R-:W-:Y:S01]  /*20990*/  @!P5 STG.E.U8 desc[UR14][R26.64+0xd0], R237 ;  /* 0x0000d0ed1a00d986 */ /* 0x000fe2000c10110e */
[----:B------:R-:W-:Y:S02]  /*209a0*/  ISETP.LT.OR P5, PT, R0, 0xd9, !P2 ;  /* 0x000000d90000780c */ /* 0x000fe400057a1670 */
[----:B------:R-:W-:Y:S01]  /*209b0*/  F2FP.SATFINITE.E5M2.F32.PACK_AB_MERGE_C R11, RZ, R3, RZ ;  /* 0x00000003ff0b723e */ /* 0x000fe200048060ff */
[----:B------:R0:W-:Y:S01]  /*209c0*/  @!P6 STG.E.U8 desc[UR14][R26.64+0xd1], R9 ;  /* 0x0000d1091a00e986 */ /* 0x0001e2000c10110e */
[----:B------:R-:W-:-:S05]  /*209d0*/  F2FP.SATFINITE.E5M2.F32.PACK_AB_MERGE_C R13, RZ, R4, RZ ;  /* 0x00000004ff0d723e */ /* 0x000fca00048060ff */
[----:B------:R1:W-:Y:S01]  /*209e0*/  @!P0 STG.E.U8 desc[UR14][R24.64+0xd8], R7 ;  /* 0x0000d80718008986 */ /* 0x0003e2000c10110e */
[----:B0-----:R-:W-:-:S03]  /*209f0*/  F2FP.SATFINITE.E5M2.F32.PACK_AB_MERGE_C R9, RZ, R5, RZ ;  /* 0x00000005ff09723e */ /* 0x001fc600048060ff */
[----:B------:R0:W-:Y:S01]  /*20a00*/  @!P1 STG.E.U8 desc[UR14][R24.64+0xd9], R11 ;  /* 0x0000d90b18009986 */ /* 0x0001e2000c10110e */
[----:B-1----:R-:W-:-:S03]  /*20a10*/  F2FP.SATFINITE.E5M2.F32.PACK_AB_MERGE_C R7, RZ, R2, RZ ;  /* 0x00000002ff07723e */ /* 0x002fc600048060ff */
[----:B------:R1:W-:Y:S01]  /*20a20*/  @!P5 STG.E.U8 desc[UR14][R26.64+0xd8], R13 ;  /* 0x0000d80d1a00d986 */ /* 0x0003e2000c10110e */
[----:B----4-:R-:W-:-:S03]  /*20a30*/  FMUL R3, R38, UR20 ;  /* 0x0000001426037c20 */ /* 0x010fc60008400000 */
[----:B------:R-:W4:Y:S02]  /*20a40*/  LDL.LU R38, [R1+0x238] ;  /* 0x0002380001267983 */ /* 0x000f240000300800 */
[----:B0-----:R-:W-:Y:S01]  /*20a50*/  F2FP.SATFINITE.E5M2.F32.PACK_AB_MERGE_C R11, RZ, R3, RZ ;  /* 0x00000003ff0b723e */ /* 0x001fe200048060ff */
[----:B------:R-:W-:Y:S02]  /*20a60*/  FMUL R4, R37, UR20 ;  /* 0x0000001425047c20 */ /* 0x000fe40008400000 */
[----:B------:R-:W4:Y:S01]  /*20a70*/  LDL.LU R37, [R1+0x23c] ;  /* 0x00023c0001257983 */ /* 0x000f220000300800 */
[----:B--2---:R-:W-:-:S03]  /*20a80*/  FMUL R5, R36, UR20 ;  /* 0x0000001424057c20 */ /* 0x004fc60008400000 */
[----:B------:R-:W2:Y:S01]  /*20a90*/  LDL.LU R36, [R1+0x240] ;  /* 0x0002400001247983 */ /* 0x000ea20000300800 */
[----:B---3--:R-:W-:-:S03]  /*20aa0*/  FMUL R2, R35, UR20 ;  /* 0x0000001423027c20 */ /* 0x008fc60008400000 */
[----:B------:R-:W3:Y:S01]  /*20ab0*/  LDL.LU R35, [R1+0x244] ;  /* 0x0002440001237983 */ /* 0x000ee20000300800 */
[----:B-1----:R-:W-:Y:S01]  /*20ac0*/  F2FP.SATFINITE.E5M2.F32.PACK_AB_MERGE_C R13, RZ, R4, RZ ;  /* 0x00000004ff0d723e */ /* 0x002fe200048060ff */
[----:B-----5:R-:W-:Y:S02]  /*20ad0*/  FMUL R3, R33, UR20 ;  /* 0x0000001421037c20 */ /* 0x020fe40008400000 */
[----:B------:R-:W5:Y:S01]  /*20ae0*/  LDL.LU R33, [R1+0x248] ;  /* 0x0002480001217983 */ /* 0x000f620000300800 */
[----:B------:R-:W-:-:S03]  /*20af0*/  FMUL R4, R32, UR20 ;  /* 0x0000001420047c20 */ /* 0x000fc60008400000 */
[----:B------:R-:W5:Y:S01]  /*20b00*/  LDL.LU R32, [R1+0x24c] ;  /* 0x00024c0001207983 */ /* 0x000f620000300800 */
[C---:B------:R-:W-:Y:S02]  /*20b10*/  ISETP.LT.OR P6, PT, R0.reuse, 0xda, !P2 ;  /* 0x000000da0000780c */ /* 0x040fe400057c1670 */
[C---:B------:R-:W-:Y:S02]  /*20b20*/  ISETP.LT.OR P5, PT, R0.reuse, 0xe1, !P3 ;  /* 0x000000e10000780c */ /* 0x040fe40005fa1670 */
[C---:B------:R-:W-:Y:S02]  /*20b30*/  ISETP.LT.OR P1, PT, R0.reuse, 0xe2, !P2 ;  /* 0x000000e20000780c */ /* 0x040fe40005721670 */
[----:B------:R-:W-:-:S07]  /*20b40*/  ISETP.LT.OR P0, PT, R0, 0xe1, !P2 ;  /* 0x000000e10000780c */ /* 0x000fce0005701670 */
[----:B------:R0:W-:Y:S01]  /*20b50*/  @!P6 STG.E.U8 desc[UR14][R26.64+0xd9], R9 ;  /* 0x0000d9091a00e986 */ /* 0x0001e2000c10110e */
[----:B------:R-:W-:Y:S02]  /*20b60*/  ISETP.LT.OR P6, PT, R0, 0xe2, !P3 ;  /* 0x000000e20000780c */ /* 0x000fe40005fc1670 */
[----:B------:R-:W-:Y:S01]  /*20b70*/  F2FP.SATFINITE.E5M2.F32.PACK_AB_MERGE_C R5, RZ, R5, RZ ;  /* 0x00000005ff05723e */ /* 0x000fe200048060ff */
[----:B------:R-:W-:Y:S01]  /*20b80*/  @!P5 STG.E.U8 desc[UR14][R24.64+0xe0], R7 ;  /* 0x0000e0071800d986 */ /* 0x000fe2000c10110e */
[----:B0-----:R-:W-:Y:S01]  /*20b90*/  F2FP.SATFINITE.E5M2.F32.PACK_AB_MERGE_C R9, RZ, R2, RZ ;  /* 0x00000002ff09723e */ /* 0x001fe200048060ff */
[----:B------:R-:W-:-:S08]  /*20ba0*/  FMUL R2, R41, UR20 ;  /* 0x0000001429027c20 */ /* 0x000fd00008400000 */
[----:B------:R-:W-:Y:S01]  /*20bb0*/  @!P6 STG.E.U8 desc[UR14][R24.64+0xe1], R11 ;  /* 0x0000e10b1800e986 */ /* 0x000fe2000c10110e */
[----:B------:R-:W-:-:S03]  /*20bc0*/  ISETP.LT.OR P6, PT, R0, 0xe9, !P3 ;  /* 0x000000e90000780c */ /* 0x000fc60005fc1670 */
[----:B------:R0:W-:Y:S04]  /*20bd0*/  @!P1 STG.E.U8 desc[UR14][R26.64+0xe1], R5 ;  /* 0x0000e1051a009986 */ /* 0x0001e8000c10110e */
[----:B------:R-:W5:Y:S01]  /*20be0*/  LDL.LU R41, [R1+0x250] ;  /* 0x0002500001297983 */ /* 0x000f620000300800 */
[----:B------:R-:W-:-:S03]  /*20bf0*/  ISETP.LT.OR P5, PT, R0, 0xea, !P2 ;  /* 0x000000ea0000780c */ /* 0x000fc600057a1670 */
[----:B------:R1:W-:Y:S01]  /*20c00*/  @!P0 STG.E.U8 desc[UR14][R26.64+0xe0], R13 ;  /* 0x0000e00d1a008986 */ /* 0x0003e2000c10110e */
[----:B0-----:R-:W-:Y:S01]  /*20c10*/  F2FP.SATFINITE.E5M2.F32.PACK_AB_MERGE_C R5, RZ, R2, RZ ;  /* 0x00000002ff05723e */ /* 0x001fe200048060ff */
[----:B------:R-:W-:Y:S02]  /*20c20*/  FMUL R2, R39, UR20 ;  /* 0x0000001427027c20 */ /* 0x000fe40008400000 */
[----:B------:R-:W5:Y:S01]  /*20c30*/  LDL.LU R39, [R1+0x254] ;  /* 0x0002540001277983 */ /* 0x000f620000300800 */
[----:B------:R-:W-:Y:S02]  /*20c40*/  ISETP.LT.OR P0, PT, R0, 0xea, !P3 ;  /* 0x000000ea0000780c */ /* 0x000fe40005f01670 */
[----:B------:R-:W-:Y:S02]  /*20c50*/  F2FP.SATFINITE.E5M2.F32.PACK_AB_MERGE_C R7, RZ, R3, RZ ;  /* 0x00000003ff07723e */ /* 0x000fe400048060ff */
[----:B------:R-:W-:Y:S02]  /*20c60*/  F2FP.SATFINITE.E5M2.F32.PACK_AB_MERGE_C R11, RZ, R4, RZ ;  /* 0x00000004ff0b723e */ /* 0x000fe400048060ff */
[----:B-1----:R-:W-:Y:S01]  /*20c70*/  F2FP.SATFINITE.E5M2.F32.PACK_AB_MERGE_C R13, RZ, R2, RZ ;  /* 0x00000002ff0d723e */ /* 0x002fe200048060ff */
[----:B------:R-:W-:Y:S06]  /*20c80*/  @!P6 STG.E.U8 desc[UR14][R24.64+0xe8], R9 ;  /* 0x0000e8091800e986 */ /* 0x000fec000c10110e */
[----:B------:R0:W-:Y:S04]  /*20c90*/  @!P0 STG.E.U8 desc[UR14][R24.64+0xe9], R7 ;  /* 0x0000e90718008986 */ /* 0x0001e8000c10110e */
[----:B------:R1:W-:Y:S01]  /*20ca0*/  @!P5 STG.E.U8 desc[UR14][R26.64+0xe9], R11 ;  /* 0x0000e90b1a00d986 */ /* 0x0003e2000c10110e */
[----:B----4-:R-:W-:-:S03]  /*20cb0*/  FMUL R3, R38, UR20 ;  /* 0x0000001426037c20 */ /* 0x010fc60008400000 */
[----:B------:R-:W4:Y:S02]  /*20cc0*/  LDL.LU R38, [R1+0x258] ;  /* 0x0002580001267983 */ /* 0x000f240000300800 */
[----:B0-----:R-:W-:Y:S01]  /*20cd0*/  F2FP.SATFINITE.E5M2.F32.PACK_AB_MERGE_C R7, RZ, R3, RZ ;  /* 0x00000003ff07723e */ /* 0x001fe200048060ff */
[----:B------:R-:W-:Y:S02]  /*20ce0*/  FMUL R4, R37, UR20 ;  /* 0x0000001425047c20 */ /* 0x000fe40008400000 */
[----:B------:R-:W4:Y:S01]  /*20cf0*/  LDL.LU R37, [R1+0x25c] ;  /* 0x00025c0001257983 */ /* 0x000f220000300800 */
[----:B--2---:R-:W-:-:S03]  /*20d00*/  FMUL R2, R36, UR20 ;  /* 0x0000001424027c20 */ /* 0x004fc60008400000 */
[----:B------:R-:W2:Y:S02]  /*20d10*/  LDL.LU R36, [R1+0x260] ;  /* 0x0002600001247983 */ /* 0x000ea40000300800 */
[----:B------:R-:W-:Y:S01]  /*20d20*/  F2FP.SATFINITE.E5M2.F32.PACK_AB_MERGE_C R9, RZ, R2, RZ ;  /* 0x00000002ff09723e */ /* 0x000fe200048060ff */
[----:B---3--:R-:W-:Y:S02]  /*20d30*/  FMUL R2, R35, UR20 ;  /* 0x0000001423027c20 */ /* 0x008fe40008400000 */
[----:B------:R-:W3:Y:S03]  /*20d40*/  LDL.LU R35, [R1+0x264] ;  /* 0x0002640001237983 */ /* 0x000ee60000300800 */
        /* <DEDUP_REMOVED lines=10> */
[----:B------:R-:W-:-:S03]  /*20df0*/  ISETP.LT.OR P1, PT, R0, 0xf1, !P2 ;  /* 0x000000f10000780c */ /* 0x000fc60005721670 */
[----:B------:R1:W-:Y:S01]  /*20e00*/  @!P6 STG.E.U8 desc[UR14][R24.64+0xf0], R13 ;  /* 0x0000f00d1800e986 */ /* 0x0003e2000c10110e */
[----:B------:R-:W-:-:S03]  /*20e10*/  ISETP.LT.OR P6, PT, R0, 0xf9, !P3 ;  /* 0x000000f90000780c */ /* 0x000fc60005fc1670 */
[----:B------:R1:W-:Y:S01]  /*20e20*/  @!P0 STG.E.U8 desc[UR14][R24.64+0xf1], R7 ;  /* 0x0000f10718008986 */ /* 0x0003e2000c10110e */
[----:B------:R-:W-:Y:S02]  /*20e30*/  ISETP.LT.OR P3, PT, R0, 0xfa, !P3 ;  /* 0x000000fa0000780c */ /* 0x000fe40005f61670 */
[----:B0-----:R-:W-:Y:S02]  /*20e40*/  F2FP.SATFINITE.E5M2.F32.PACK_AB_MERGE_C R5, RZ, R4, RZ ;  /* 0x00000004ff05723e */ /* 0x001fe400048060ff */
[----:B-1----:R-:W-:Y:S02]  /*20e50*/  F2FP.SATFINITE.E5M2.F32.PACK_AB_MERGE_C R13, RZ, R3, RZ ;  /* 0x00000003ff0d723e */ /* 0x002fe400048060ff */
[----:B------:R-:W-:Y:S01]  /*20e60*/  F2FP.SATFINITE.E5M2.F32.PACK_AB_MERGE_C R7, RZ, R2, RZ ;  /* 0x00000002ff07723e */ /* 0x000fe200048060ff */
[----:B------:R-:W-:Y:S02]  /*20e70*/  FMUL R2, R41, UR20 ;  /* 0x0000001429027c20 */ /* 0x000fe40008400000 */
[----:B------:R-:W5:Y:S04]  /*20e80*/  LDL.LU R41, [R1+0x270] ;  /* 0x0002700001297983 */ /* 0x000f680000300800 */
[----:B------:R0:W-:Y:S01]  /*20e90*/  @!P5 STG.E.U8 desc[UR14][R26.64+0xf1], R9 ;  /* 0x0000f1091a00d986 */ /* 0x0001e2000c10110e */
[----:B------:R-:W-:-:S03]  /*20ea0*/  FMUL R3, R39, UR20 ;  /* 0x0000001427037c20 */ /* 0x000fc60008400000 */
[----:B------:R-:W5:Y:S01]  /*20eb0*/  LDL.LU R39, [R1+0x274] ;  /* 0x0002740001277983 */ /* 0x000f620000300800 */
[----:B------:R-:W-:-:S03]  /*20ec0*/  ISETP.LT.OR P5, PT, R0, 0xf9, !P2 ;  /* 0x000000f90000780c */ /* 0x000fc600057a1670 */
[----:B------:R-:W-:Y:S01]  /*20ed0*/  @!P1 STG.E.U8 desc[UR14][R26.64+0xf0], R5 ;  /* 0x0000f0051a009986 */ /* 0x000fe2000c10110e */
[----:B0-----:R-:W-:-:S03]  /*20ee0*/  F2FP.SATFINITE.E5M2.F32.PACK_AB_MERGE_C R9, RZ, R2, RZ ;  /* 0x00000002ff09723e */ /* 0x001fc600048060ff */
[----:B------:R0:W-:Y:S04]  /*20ef0*/  @!P6 STG.E.U8 desc[UR14][R24.64+0xf8], R11 ;  /* 0x0000f80b1800e986 */ /* 0x0001e8000c10110e */
[----:B------:R1:W-:Y:S01]  /*20f00*/  @!P3 STG.E.U8 desc[UR14][R24.64+0xf9], R13 ;  /* 0x0000f90d1800b986 */ /* 0x0003e2000c10110e */
[----:B0-----:R-:W-:-:S03]  /*20f10*/  F2FP.SATFINITE.E5M2.F32.PACK_AB_MERGE_C R11, RZ, R3, RZ ;  /* 0x00000003ff0b723e */ /* 0x001fc600048060ff */
[----:B------:R0:W-:Y:S01]  /*20f20*/  @!P5 STG.E.U8 desc[UR14][R26.64+0xf8], R7 ;  /* 0x0000f8071a00d986 */ /* 0x0001e2000c10110e */
[----:B----4-:R-:W-:-:S03]  /*20f30*/  FMUL R4, R38, UR20 ;  /* 0x0000001426047c20 */ /* 0x010fc60008400000 */
[----:B------:R-:W4:Y:S02]  /*20f40*/  LDL.LU R38, [R1+0x278] ;  /* 0x0002780001267983 */ /* 0x000f240000300800 */
[----:B-1----:R-:W-:Y:S01]  /*20f50*/  F2FP.SATFINITE.E5M2.F32.PACK_AB_MERGE_C R13, RZ, R4, RZ ;  /* 0x00000004ff0d723e */ /* 0x002fe200048060ff */
[----:B------:R-:W-:Y:S02]  /*20f60*/  FMUL R5, R37, UR20 ;  /* 0x0000001425057c20 */ /* 0x000fe40008400000 */
[----:B------:R-:W4:Y:S01]  /*20f70*/  LDL.LU R37, [R1+0x27c] ;  /* 0x00027c0001257983 */ /* 0x000f220000300800 */
[----:B--2---:R-:W-:-:S03]  /*20f80*/  FMUL R2, R36, UR20 ;  /* 0x0000001424027c20 */ /* 0x004fc60008400000 */
[----:B------:R-:W2:Y:S01]  /*20f90*/  LDL.LU R36, [R1+0x280] ;  /* 0x0002800001247983 */ /* 0x000ea20000300800 */
[----:B---3--:R-:W-:-:S03]  /*20fa0*/  FMUL R3, R35, UR20 ;  /* 0x0000001423037c20 */ /* 0x008fc60008400000 */
[----:B------:R-:W3:Y:S01]  /*20fb0*/  LDL.LU R35, [R1+0x284] ;  /* 0x0002840001237983 */ /* 0x000ee20000300800 */
[----:B0-----:R-:W-:Y:S01]  /*20fc0*/  F2FP.SATFINITE.E5M2.F32.PACK_AB_MERGE_C R7, RZ, R2, RZ ;  /* 0x00000002ff07723e */ /* 0x001fe200048060ff */
[----:B-----5:R-:W-:Y:S02]  /*20fd0*/  FMUL R4, R33, UR20 ;  /* 0x0000001421047c20 */ /* 0x020fe40008400000 */
[----:B------:R-:W5:Y:S01]  /*20fe0*/  LDL.LU R33, [R1+0x288] ;  /* 0x0002880001217983 */ /* 0x000f620000300800 */
[----:B------:R-:W-:-:S03]  /*20ff0*/  FMUL R2, R32, UR20 ;  /* 0x0000001420027c20 */ /* 0x000fc60008400000 */
[----:B------:R-:W5:Y:S01]  /*21000*/  LDL.LU R32, [R1+0x28c] ;  /* 0x00028c0001207983 */ /* 0x000f620000300800 */
[----:B------:R-:W-:Y:S02]  /*21010*/  ISETP.GE.AND P1, PT, R34, 0x81, PT ;  /* 0x000000812200780c */ /* 0x000fe40003f26270 */
[C---:B------:R-:W-:Y:S02]  /*21020*/  ISETP.LT.OR P2, PT, R0.reuse, 0xfa, !P2 ;  /* 0x000000fa0000780c */ /* 0x040fe40005741670 */
[C---:B------:R-:W-:Y:S02]  /*21030*/  ISETP.LT.OR P6, PT, R0.reuse, 0x1, !P1 ;  /* 0x000000010000780c */ /* 0x040fe40004fc1670 */
[----:B------:R-:W-:Y:S02]  /*21040*/  ISETP.LT.OR P3, PT, R0, 0x2, !P1 ;  /* 0x000000020000780c */ /* 0x000fe40004f61670 */
[----:B------:R-:W-:-:S07]  /*21050*/  ISETP.GE.AND P0, PT, R34, 0x89, PT ;  /* 0x000000892200780c */ /* 0x000fce0003f06270 */
[----:B------:R0:W-:Y:S04]  /*21060*/  @!P2 STG.E.U8 desc[UR14][R26.64+0xf9], R9 ;  /* 0x0000f9091a00a986 */ /* 0x0001e8000c10110e */
[----:B------:R-:W-:Y:S01]  /*21070*/  @!P6 STG.E.U8 desc[UR14][R30.64], R11 ;  /* 0x0000000b1e00e986 */ /* 0x000fe2000c10110e */
[C---:B------:R-:W-:Y:S02]  /*21080*/  ISETP.LT.OR P6, PT, R0.reuse, 0x2, !P0 ;  /* 0x000000020000780c */ /* 0x040fe400047c1670 */
[C---:B------:R-:W-:Y:S01]  /*21090*/  ISETP.LT.OR P5, PT, R0.reuse, 0x1, !P0 ;  /* 0x000000010000780c */ /* 0x040fe200047a1670 */
[----:B------:R1:W-:Y:S01]  /*210a0*/  @!P3 STG.E.U8 desc[UR14][R30.64+0x1], R13 ;  /* 0x0000010d1e00b986 */ /* 0x0003e2000c10110e */
[----:B------:R-:W-:Y:S02]  /*210b0*/  ISETP.LT.OR P2, PT, R0, 0xa, !P1 ;  /* 0x0000000a0000780c */ /* 0x000fe40004f41670 */
[----:B0-----:R-:W-:-:S02]  /*210c0*/  F2FP.SATFINITE.E5M2.F32.PACK_AB_MERGE_C R9, RZ, R3, RZ ;  /* 0x00000003ff09723e */ /* 0x001fc400048060ff */
[----:B------:R-:W-:Y:S01]  /*210d0*/  ISETP.LT.OR P3, PT, R0, 0x9, !P1 ;  /* 0x000000090000780c */ /* 0x000fe20004f61670 */
[----:B------:R-:W-:Y:S01]  /*210e0*/  FMUL R3, R41, UR20 ;  /* 0x0000001429037c20 */ /* 0x000fe20008400000 */
[----:B-1----:R-:W-:Y:S01]  /*210f0*/  F2FP.SATFINITE.E5M2.F32.PACK_AB_MERGE_C R13, RZ, R2, RZ ;  /* 0x00000002ff0d723e */ /* 0x002fe200048060ff */
[----:B------:R-:W5:Y:S01]  /*21100*/  LDL.LU R41, [R1+0x290] ;  /* 0x0002900001297983 */ /* 0x000f620000300800 */
[----:B------:R-:W-:Y:S02]  /*21110*/  F2FP.SATFINITE.E5M2.F32.PACK_AB_MERGE_C R5, RZ, R5, RZ ;  /* 0x00000005ff05723e */ /* 0x000fe400048060ff */
[----:B------:R-:W-:Y:S01]  /*21120*/  F2FP.SATFINITE.E5M2.F32.PACK_AB_MERGE_C R11, RZ, R4, RZ ;  /* 0x00000004ff0b723e */ /* 0x000fe200048060ff */
[----:B------:R0:W-:Y:S01]  /*21130*/  @!P6 STG.E.U8 desc[UR14][R28.64+0x1], R7 ;  /* 0x000001071c00e986 */ /* 0x0001e2000c10110e */
[----:B------:R-:W-:-:S03]  /*21140*/  FMUL R2, R39, UR20 ;  /* 0x0000001427027c20 */ /* 0x000fc60008400000 */
[----:B------:R-:W5:Y:S01]  /*21150*/  LDL.LU R39, [R1+0x294] ;  /* 0x0002940001277983 */ /* 0x000f620000300800 */
[----:B------:R-:W-:Y:S02]  /*21160*/  ISETP.LT.OR P6, PT, R0, 0xa, !P0 ;  /* 0x0000000a0000780c */ /* 0x000fe400047c1670 */
[----:B0-----:R-:W-:Y:S01]  /*21170*/  F2FP.SATFINITE.E5M2.F32.PACK_AB_MERGE_C R7, RZ, R2, RZ ;  /* 0x00000002ff07723e */ /* 0x001fe200048060ff */
[----:B------:R0:W-:Y:S04]  /*21180*/  @!P5 STG.E.U8 desc[UR14][R28.64], R5 ;  /* 0x000000051c00d986 */ /* 0x0001e8000c10110e */
[----:B------:R-:W-:Y:S04]  /*21190*/  @!P2 STG.E.U8 desc[UR14][R30.64+0x9], R11 ;  /* 0x0000090b1e00a986 */ /* 0x000fe8000c10110e */
[----:B------:R1:W-:Y:S01]  /*211a0*/  @!P3 STG.E.U8 desc[UR14][R30.64+0x8], R9 ;  /* 0x000008091e00b986 */ /* 0x0003e2000c10110e */
[----:B0-----:R-:W-:-:S05]  /*211b0*/  F2FP.SATFINITE.E5M2.F32.PACK_AB_MERGE_C R5, RZ, R3, RZ ;  /* 0x00000003ff05723e */ /* 0x001fca00048060ff */
[----:B------:R0:W-:Y:S01]  /*211c0*/  @!P6 STG.E.U8 desc[UR14][R28.64+0x9], R5 ;  /* 0x000009051c00e986 */ /* 0x0001e2000c10110e */
[----:B----4-:R-:W-:-:S03]  /*211d0*/  FMUL R4, R38, UR20 ;  /* 0x0000001426047c20 */ /* 0x010fc60008400000 */
[----:B------:R-:W4:Y:S02]  /*211e0*/  LDL.LU R38, [R1+0x298] ;  /* 0x0002980001267983 */ /* 0x000f240000300800 */
[----:B-1----:R-:W-:Y:S01]  /*211f0*/  F2FP.SATFINITE.E5M2.F32.PACK_AB_MERGE_C R9, RZ, R4, RZ ;  /* 0x00000004ff09723e */ /* 0x002fe200048060ff */
[----:B------:R-:W-:Y:S02]  /*21200*/  FMUL R2, R37, UR20 ;  /* 0x0000001425027c20 */ /* 0x000fe40008400000 */
[----:B------:R-:W4:Y:S03]  /*21210*/  LDL.LU R37, [R1+0x29c] ;  /* 0x00029c0001257983 */ /* 0x000f260000300800 */
[----:B------:R-:W-:Y:S01]  /*21220*/  F2FP.SATFINITE.E5M2.F32.PACK_AB_MERGE_C R11, RZ, R2, RZ ;  /* 0x00000002ff0b723e */ /* 0x000fe200048060ff */
[----:B--2---:R-:W-:Y:S02]  /*21230*/  FMUL R2, R36, UR20 ;  /* 0x0000001424027c20 */ /* 0x004fe40008400000 */
[----:B------:R-:W2:Y:S01]  /*21240*/  LDL.LU R36, [R1+0x2a0] ;  /* 0x0002a00001247983 */ /* 0x000ea20000300800 */
[----:B---3--:R-:W-:-:S03]  /*21250*/  FMUL R3, R35, UR20 ;  /* 0x0000001423037c20 */ /* 0x008fc60008400000 */
[----:B------:R-:W3:Y:S01]  /*21260*/  LDL.LU R35, [R1+0x2a4] ;  /* 0x0002a40001237983 */ /* 0x000ee20000300800 */
[----:B-----5:R-:W-:-:S03]  /*21270*/  FMUL R4, R33, UR20 ;  /* 0x0000001421047c20 */ /* 0x020fc60008400000 */
[----:B------:R-:W5:Y:S01]  /*21280*/  LDL.LU R33, [R1+0x2a8] ;  /* 0x0002a80001217983 */ /* 0x000f620000300800 */
[----:B0-----:R-:W-:-:S03]  /*21290*/  FMUL R5, R32, UR20 ;  /* 0x0000001420057c20 */ /* 0x001fc60008400000 */
[----:B------:R-:W5:Y:S01]  /*212a0*/  LDL.LU R32, [R1+0x2ac] ;  /* 0x0002ac0001207983 */ /* 0x000f620000300800 */
[C---:B------:R-:W-:Y:S02]  /*212b0*/  ISETP.LT.OR P5, PT, R0.reuse, 0x9, !P0 ;  /* 0x000000090000780c */ /* 0x040fe400047a1670 */
[C---:B------:R-:W-:Y:S02]  /*212c0*/  ISETP.LT.OR P3, PT, R0.reuse, 0x11, !P1 ;  /* 0x000000110000780c */ /* 0x040fe40004f61670 */
[C---:B------:R-:W-:Y:S02]  /*212d0*/  ISETP.LT.OR P2, PT, R0.reuse, 0x12, !P1 ;  /* 0x000000120000780c */ /* 0x040fe40004f41670 */
[----:B------:R-:W-:-:S07]  /*212e0*/  ISETP.LT.OR P6, PT, R0, 0x12, !P0 ;  /* 0x000000120000780c */ /* 0x000fce00047c1670 */
[----:B------:R-:W-:Y:S01]  /*212f0*/  @!P5 STG.E.U8 desc[UR14][R28.64+0x8], R13 ;  /* 0x0000080d1c00d986 */ /* 0x000fe2000c10110e */
[----:B------:R-:W-:-:S03]  /*21300*/  ISETP.LT.OR P5, PT, R0, 0x11, !P0 ;  /* 0x000000110000780c */ /* 0x000fc600047a1670 */
[----:B------:R0:W-:Y:S01]  /*21310*/  @!P3 STG.E.U8 desc[UR14][R30.64+0x10], R7 ;  /* 0x000010071e00b986 */ /* 0x0001e2000c10110e */
[----:B------:R-:W-:-:S03]  /*21320*/  ISETP.LT.OR P3, PT, R0, 0x19, !P1 ;  /* 0x000000190000780c */ /* 0x000fc60004f61670 */
[----:B------:R1:W-:Y:S01]  /*21330*/  @!P2 STG.E.U8 desc[UR14][R30.64+0x11], R9 ;  /* 0x000011091e00a986 */ /* 0x0003e2000c10110e */
[----:B------:R-:W-:Y:S02]  /*21340*/  ISETP.LT.OR P2, PT, R0, 0x1a, !P1 ;  /* 0x0000001a0000780c */ /* 0x000fe40004f41670 */
[----:B0-----:R-:W-:Y:S02]  /*21350*/  F2FP.SATFINITE.E5M2.F32.PACK_AB_MERGE_C R7, RZ, R2, RZ ;  /* 0x00000002ff07723e */ /* 0x001fe400048060ff */
[----:B-1----:R-:W-:Y:S01]  /*21360*/  F2FP.SATFINITE.E5M2.F32.PACK_AB_MERGE_C R9, RZ, R3, RZ ;  /* 0x00000003ff09723e */ /* 0x002fe200048060ff */
[----:B------:R-:W-:Y:S02]  /*21370*/  FMUL R2, R41, UR20 ;  /* 0x0000001429027c20 */ /* 0x000fe40008400000 */
[----:B------:R-:W5:Y:S01]  /*21380*/  LDL.LU R41, [R1+0x2b0] ;  /* 0x0002b00001297983 */ /* 0x000f620000300800 */
[----:B------:R-:W-:-:S03]  /*21390*/  F2FP.SATFINITE.E5M2.F32.PACK_AB_MERGE_C R13, RZ, R4, RZ ;  /* 0x00000004ff0d723e */ /* 0x000fc600048060ff */
[----:B------:R0:W-:Y:S01]  /*213a0*/  @!P6 STG.E.U8 desc[UR14][R28.64+0x11], R7 ;  /* 0x000011071c00e986 */ /* 0x0001e2000c10110e */
[----:B------:R-:W-:-:S03]  /*213b0*/  FMUL R3, R39, UR20 ;  /* 0x0000001427037c20 */ /* 0x000fc60008400000 */
[----:B------:R-:W5:Y:S01]  /*213c0*/  LDL.LU R39, [R1+0x2b4] ;  /* 0x0002b40001277983 */ /* 0x000f620000300800 */
[----:B------:R-:W-:Y:S02]  /*213d0*/  ISETP.LT.OR P6, PT, R0, 0x1a, !P0 ;  /* 0x0000001a0000780c */ /* 0x000fe400047c1670 */
[----:B0-----:R-:W-:Y:S01]  /*213e0*/  F2FP.SATFINITE.E5M2.F32.PACK_AB_MERGE_C R7, RZ, R2, RZ ;  /* 0x00000002ff07723e */ /* 0x001fe200048060ff */
[----:B------:R-:W-:Y:S04]  /*213f0*/  @!P5 STG.E.U8 desc[UR14][R28.64+0x10], R11 ;  /* 0x0000100b1c00d986 */ /* 0x000fe8000c10110e */
[----:B------:R0:W-:Y:S04]  /*21400*/  @!P3 STG.E.U8 desc[UR14][R30.64+0x18], R9 ;  /* 0x000018091e00b986 */ /* 0x0001e8000c10110e */
[----:B------:R1:W-:Y:S01]  /*21410*/  @!P2 STG.E.U8 desc[UR14][R30.64+0x19], R13 ;  /* 0x0000190d1e00a986 */ /* 0x0003e2000c10110e */
[----:B0-----:R-:W-:-:S03]  /*21420*/  F2FP.SATFINITE.E5M2.F32.PACK_AB_MERGE_C R9, RZ, R3, RZ ;  /* 0x00000003ff09723e */ /* 0x001fc600048060ff */
[----:B------:R0:W-:Y:S01]  /*21430*/  @!P6 STG.E.U8 desc[UR14][R28.64+0x19], R7 ;  /* 0x000019071c00e986 */ /* 0x0001e2000c10110e */
[----:B----4-:R-:W-:-:S03]  /*21440*/  FMUL R4, R38, UR20 ;  /* 0x0000001426047c20 */ /* 0x010fc60008400000 */
[----:B------:R-:W4:Y:S02]  /*21450*/  LDL.LU R38, [R1+0x2b8] ;  /* 0x0002b80001267983 */ /* 0x000f240000300800 */
[----:B------:R-:W-:Y:S01]  /*21460*/  F2FP.SATFINITE.E5M2.F32.PACK_AB_MERGE_C R11, RZ, R4, RZ ;  /* 0x00000004ff0b723e */ /* 0x000fe200048060ff */
[----:B------:R-:W-:Y:S02]  /*21470*/  FMUL R2, R37, UR20 ;  /* 0x0000001425027c20 */ /* 0x000fe40008400000 */
[----:B------:R-:W4:Y:S03]  /*21480*/  LDL.LU R37, [R1+0x2bc] ;  /* 0x0002bc0001257983 */ /* 0x000f260000300800 */
[----:B-1----:R-:W-:Y:S01]  /*21490*/  F2FP.SATFINITE.E5M2.F32.PACK_AB_MERGE_C R13, RZ, R2, RZ ;  /* 0x00000002ff0d723e */ /* 0x002fe200048060ff */
[----:B--2---:R-:W-:Y:S02]  /*214a0*/  FMUL R3, R36, UR20 ;  /* 0x0000001424037c20 */ /* 0x004fe40008400000 */
[----:B------:R-:W2:Y:S01]  /*214b0*/  LDL.LU R36, [R1+0x2c0] ;  /* 0x0002c00001247983 */ /* 0x000ea20000300800 */
[----:B---3--:R-:W-:-:S03]  /*214c0*/  FMUL R2, R35, UR20 ;  /* 0x0000001423027c20 */ /* 0x008fc60008400000 */
[----:B------:R-:W3:Y:S02]  /*214d0*/  LDL.LU R35, [R1+0x2c4] ;  /* 0x0002c40001237983 */ /* 0x000ee40000300800 */
[----:B0-----:R-:W-:Y:S01]  /*214e0*/  F2FP.SATFINITE.E5M2.F32.PACK_AB_MERGE_C R7, RZ, R2, RZ ;  /* 0x00000002ff07723e */ /* 0x001fe200048060ff */
[----:B-----5:R-:W-:Y:S02]  /*214f0*/  FMUL R4, R33, UR20 ;  /* 0x0000001421047c20 */ /* 0x020fe40008400000 */
[----:B------:R-:W5:Y:S01]  /*21500*/  LDL.LU R33, [R1+0x2c8] ;  /* 0x0002c80001217983 */ /* 0x000f620000300800 */
[----:B------:R-:W-:-:S03]  /*21510*/  FMUL R2, R32, UR20 ;  /* 0x0000001420027c20 */ /* 0x000fc60008400000 */
[----:B------:R-:W5:Y:S01]  /*21520*/  LDL.LU R32, [R1+0x2cc] ;  /* 0x0002cc0001207983 */ /* 0x000f620000300800 */
[C---:B------:R-:W-:Y:S02]  /*21530*/  ISETP.LT.OR P5, PT, R0.reuse, 0x19, !P0 ;  /* 0x000000190000780c */ /* 0x040fe400047a1670 */
[C---:B------:R-:W-:Y:S02]  /*21540*/  ISETP.LT.OR P3, PT, R0.reuse, 0x21, !P1 ;  /* 0x000000210000780c */ /* 0x040fe40004f61670 */
[C---:B------:R-:W-:Y:S02]  /*21550*/  ISETP.LT.OR P2, PT, R0.reuse, 0x22, !P1 ;  /* 0x000000220000780c */ /* 0x040fe40004f41670 */
[----:B------:R-:W-:Y:S02]  /*21560*/  F2FP.SATFINITE.E5M2.F32.PACK_AB_MERGE_C R5, RZ, R5, RZ ;  /* 0x00000005ff05723e */ /* 0x000fe400048060ff */
[----:B------:R-:W-:-:S05]  /*21570*/  ISETP.LT.OR P6, PT, R0, 0x22, !P0 ;  /* 0x000000220000780c */ /* 0x000fca00047c1670 */
[----:B------:R0:W-:Y:S01]  /*21580*/  @!P5 STG.E.U8 desc[UR14][R28.64+0x18], R5 ;  /* 0x000018051c00d986 */ /* 0x0001e2000c10110e */
[----:B------:R-:W-:-:S03]  /*21590*/  ISETP.LT.OR P5, PT, R0, 0x21, !P0 ;  /* 0x000000210000780c */ /* 0x000fc600047a1670 */
[----:B------:R-:W-:Y:S01]  /*215a0*/  @!P3 STG.E.U8 desc[UR14][R30.64+0x20], R9 ;  /* 0x000020091e00b986 */ /* 0x000fe2000c10110e */
        /* <DEDUP_REMOVED lines=8> */
[----:B------:R-:W-:Y:S01]  /*21630*/  @!P6 STG.E.U8 desc[UR14][R28.64+0x21], R5 ;  /* 0x000021051c00e986 */ /* 0x000fe2000c10110e */
[----:B------:R-:W-:-:S03]  /*21640*/  FMUL R3, R39, UR20 ;  /* 0x0000001427037c20 */ /* 0x000fc60008400000 */
[----:B------:R-:W5:Y:S01]  /*21650*/  LDL.LU R39, [R1+0x2d4] ;  /* 0x0002d40001277983 */ /* 0x000f620000300800 */
[----:B------:R-:W-:-:S03]  /*21660*/  ISETP.LT.OR P6, PT, R0, 0x2a, !P0 ;  /* 0x0000002a0000780c */ /* 0x000fc600047c1670 */
[----:B------:R-:W-:Y:S04]  /*21670*/  @!P5 STG.E.U8 desc[UR14][R28.64+0x20], R13 ;  /* 0x0000200d1c00d986 */ /* 0x000fe8000c10110e */
[----:B------:R0:W-:Y:S04]  /*21680*/  @!P3 STG.E.U8 desc[UR14][R30.64+0x28], R7 ;  /* 0x000028071e00b986 */ /* 0x0001e8000c10110e */
[----:B------:R1:W-:Y:S01]  /*21690*/  @!P2 STG.E.U8 desc[UR14][R30.64+0x29], R9 ;  /* 0x000029091e00a986 */ /* 0x0003e2000c10110e */
[----:B0-----:R-:W-:Y:S02]  /*216a0*/  F2FP.SATFINITE.E5M2.F32.PACK_AB_MERGE_C R7, RZ, R2, RZ ;  /* 0x00000002ff07723e */ /* 0x001fe400048060ff */
[----:B-1----:R-:W-:-:S03]  /*216b0*/  F2FP.SATFINITE.E5M2.F32.PACK_AB_MERGE_C R9, RZ, R3, RZ ;  /* 0x00000003ff09723e */ /* 0x002fc600048060ff */
[----:B------:R0:W-:Y:S01]  /*216c0*/  @!P6 STG.E.U8 desc[UR14][R28.64+0x29], R7 ;  /* 0x000029071c00e986 */ /* 0x0001e2000c10110e */
[----:B----4-:R-:W-:-:S03]  /*216d0*/  FMUL R4, R38, UR20 ;  /* 0x0000001426047c20 */ /* 0x010fc60008400000 */
[----:B------:R-:W4:Y:S02]  /*216e0*/  LDL.LU R38, [R1+0x2d8] ;  /* 0x0002d80001267983 */ /* 0x000f240000300800 */
[----:B------:R-:W-:Y:S01]  /*216f0*/  F2FP.SATFINITE.E5M2.F32.PACK_AB_MERGE_C R13, RZ, R4, RZ ;  /* 0x00000004ff0d723e */ /* 0x000fe200048060ff */
        /* <DEDUP_REMOVED lines=21> */
[----:B------:R-:W-:Y:S02]  /*21850*/  F2FP.SATFINITE.E5M2.F32.PACK_AB_MERGE_C R5, RZ, R5, RZ ;  /* 0x00000005ff05723e */ /* 0x000fe400048060ff */
        /* <DEDUP_REMOVED lines=204> */
[----:B------:R-:W-:Y:S01]  /*22520*/  F2FP.SATFINITE.E5M2.F32.PACK_AB_MERGE_C R9, RZ, R4, RZ ;  /* 0x00000004ff09723e */ /* 0x000fe200048060ff */
[----:B------:R-:W-:-:S02]  /*22530*/  FMUL R3, R39, UR20 ;  /* 0x0000001427037c20 */ /* 0x000fc40008400000 */
[----:B------:R-:W5:Y:S04]  /*22540*/  LDL.LU R39, [R1+0x394] ;  /* 0x0003940001277983 */ /* 0x000f680000300800 */
[----:B------:R-:W-:Y:S04]  /*22550*/  @!P6 STG.E.U8 desc[UR14][R28.64+0x81], R5 ;  /* 0x000081051c00e986 */ /* 0x000fe8000c10110e */
[----:B------:R-:W-:Y:S04]  /*22560*/  @!P5 STG.E.U8 desc[UR14][R28.64+0x80], R13 ;  /* 0x0000800d1c00d986 */ /* 0x000fe8000c10110e */
[----:B------:R0:W-:Y:S04]  /*22570*/  @!P3 STG.E.U8 desc[UR14][R30.64+0x88], R7 ;  /* 0x000088071e00b986 */ /* 0x0001e8000c10110e */
[----:B------:R1:W-:Y:S01]  /*22580*/  @!P2 STG.E.U8 desc[UR14][R30.64+0x89], R9 ;  /* 0x000089091e00a986 */ /* 0x0003e2000c10110e */
[----:B0-----:R-:W-:-:S02]  /*22590*/  F2FP.SATFINITE.E5M2.F32.PACK_AB_MERGE_C R7, RZ, R2, RZ ;  /* 0x00000002ff07723e */ /* 0x001fc400048060ff */
[----:B-1----:R-:W-:Y:S01]  /*225a0*/  F2FP.SATFINITE.E5M2.F32.PACK_AB_MERGE_C R9, RZ, R3, RZ ;  /* 0x00000003ff09723e */ /* 0x002fe200048060ff */
[----:B----4-:R-:W-:Y:S02]  /*225b0*/  FMUL R4, R38, UR20 ;  /* 0x0000001426047c20 */ /* 0x010fe40008400000 */
[----:B------:R-:W4:Y:S03]  /*225c0*/  LDL.LU R38, [R1+0x398] ;  /* 0x0003980001267983 */ /* 0x000f260000300800 */
[----:B------:R-:W-:Y:S01]  /*225d0*/  F2FP.SATFINITE.E5M2.F32.PACK_AB_MERGE_C R13, RZ, R4, RZ ;  /* 0x00000004ff0d723e */ /* 0x000fe200048060ff */
[----:B------:R-:W-:Y:S02]  /*225e0*/  FMUL R5, R37, UR20 ;  /* 0x0000001425057c20 */ /* 0x000fe40008400000 */
[----:B------:R-:W4:Y:S01]  /*225f0*/  LDL.LU R37, [R1+0x39c] ;  /* 0x00039c0001257983 */ /* 0x000f220000300800 */
[----:B--2---:R-:W-:-:S03]  /*22600*/  FMUL R2, R36, UR20 ;  /* 0x0000001424027c20 */ /* 0x004fc60008400000 */
[----:B------:R-:W2:Y:S01]  /*22610*/  LDL.LU R36, [R1+0x3a0] ;  /* 0x0003a00001247983 */ /* 0x000ea20000300800 */
[----:B---3--:R-:W-:-:S03]  /*22620*/  FMUL R3, R35, UR20 ;  /* 0x0000001423037c20 */ /* 0x008fc60008400000 */
[----:B------:R-:W3:Y:S01]  /*22630*/  LDL.LU R35, [R1+0x3a4] ;  /* 0x0003a40001237983 */ /* 0x000ee20000300800 */
[----:B------:R-:W-:Y:S01]  /*22640*/  F2FP.SATFINITE.E5M2.F32.PACK_AB_MERGE_C R15, RZ, R5, RZ ;  /* 0x00000005ff0f723e */ /* 0x000fe200048060ff */
        /* <DEDUP_REMOVED lines=10> */
[----:B------:R-:W-:Y:S01]  /*226f0*/  @!P5 STG.E.U8 desc[UR14][R28.64+0x88], R11 ;  /* 0x0000880b1c00d986 */ /* 0x000fe2000c10110e */
[----:B------:R-:W-:-:S03]  /*22700*/  ISETP.LT.OR P5, PT, R0, 0x91, !P0 ;  /* 0x000000910000780c */ /* 0x000fc600047a1670 */
[----:B------:R1:W-:Y:S01]  /*22710*/  @!P3 STG.E.U8 desc[UR14][R30.64+0x90], R9 ;  /* 0x000090091e00b986 */ /* 0x0003e2000c10110e */
[C---:B------:R-:W-:Y:S02]  /*22720*/  ISETP.LT.OR P3, PT, R0.reuse, 0x99, !P1 ;  /* 0x000000990000780c */ /* 0x040fe40004f61670 */
[----:B0-----:R-:W-:Y:S01]  /*22730*/  F2FP.SATFINITE.E5M2.F32.PACK_AB_MERGE_C R7, RZ, R2, RZ ;  /* 0x00000002ff07723e */ /* 0x001fe200048060ff */
[----:B------:R-:W-:Y:S01]  /*22740*/  @!P2 STG.E.U8 desc[UR14][R30.64+0x91], R13 ;  /* 0x0000910d1e00a986 */ /* 0x000fe2000c10110e */
[----:B------:R-:W-:Y:S02]  /*22750*/  ISETP.LT.OR P2, PT, R0, 0x9a, !P1 ;  /* 0x0000009a0000780c */ /* 0x000fe40004f41670 */
        /* <DEDUP_REMOVED lines=86> */
[----:B------:R-:W-:Y:S01]  /*22cc0*/  FMUL R2, R39, UR20 ;  /* 0x0000001427027c20 */ /* 0x000fe20008400000 */
[----:B------:R-:W-:Y:S02]  /*22cd0*/  ISETP.LT.OR P6, PT, R0, 0xba, !P0 ;  /* 0x000000ba0000780c */ /* 0x000fe400047c1670 */
[----:B------:R-:W5:Y:S02]  /*22ce0*/  LDL.LU R39, [R1+0x3f4] ;  /* 0x0003f40001277983 */ /* 0x000f640000300800 */
[----:B0-----:R-:W-:Y:S02]  /*22cf0*/  F2FP.SATFINITE.E5M2.F32.PACK_AB_MERGE_C R7, RZ, R2, RZ ;  /* 0x00000002ff07723e */ /* 0x001fe400048060ff */
        /* <DEDUP_REMOVED lines=28> */
[C---:B------:R-:W-:Y:S02]  /*22ec0*/  ISETP.LT.OR P2, PT, R0.reuse, 0xca, !P1 ;  /* 0x000000ca0000780c */ /* 0x040fe40004f41670 */
[----:B0-----:R-:W-:Y:S02]  /*22ed0*/  F2FP.SATFINITE.E5M2.F32.PACK_AB_MERGE_C R7, RZ, R2, RZ ;  /* 0x00000002ff07723e */ /* 0x001fe400048060ff */
[----:B-1----:R-:W-:Y:S01]  /*22ee0*/  F2FP.SATFINITE.E5M2.F32.PACK_AB_MERGE_C R9, RZ, R3, RZ ;  /* 0x00000003ff09723e */ /* 0x002fe200048060ff */
[----:B------:R-:W-:Y:S02]  /*22ef0*/  FMUL R2, R41, UR20 ;  /* 0x0000001429027c20 */ /* 0x000fe40008400000 */
[----:B------:R0:W-:Y:S01]  /*22f00*/  @!P6 STG.E.U8 desc[UR14][R28.64+0xc1], R7 ;  /* 0x0000c1071c00e986 */ /* 0x0001e2000c10110e */
[----:B------:R-:W-:-:S03]  /*22f10*/  ISETP.LT.OR P6, PT, R0, 0xca, !P0 ;  /* 0x000000ca0000780c */ /* 0x000fc600047c1670 */
[----:B------:R-:W5:Y:S01]  /*22f20*/  LDL.LU R41, [R1+0x410] ;  /* 0x0004100001297983 */ /* 0x000f620000300800 */
[----:B------:R-:W-:Y:S01]  /*22f30*/  F2FP.SATFINITE.E5M2.F32.PACK_AB_MERGE_C R13, RZ, R4, RZ ;  /* 0x00000004ff0d723e */ /* 0x000fe200048060ff */
[----:B------:R-:W-:Y:S02]  /*22f40*/  FMUL R3, R39, UR20 ;  /* 0x0000001427037c20 */ /* 0x000fe40008400000 */
[----:B------:R-:W5:Y:S01]  /*22f50*/  LDL.LU R39, [R1+0x414] ;  /* 0x0004140001277983 */ /* 0x000f620000300800 */
[----:B0-----:R-:W-:-:S03]  /*22f60*/  F2FP.SATFINITE.E5M2.F32.PACK_AB_MERGE_C R7, RZ, R2, RZ ;  /* 0x00000002ff07723e */ /* 0x001fc600048060ff */
        /* <DEDUP_REMOVED lines=21> */
[C---:B------:R-:W-:Y:S01]  /*230c0*/  ISETP.LT.OR P3, PT, R0.reuse, 0xd1, !P1 ;  /* 0x000000d10000780c */ /* 0x040fe20004f61670 */
[----:B------:R-:W5:Y:S01]  /*230d0*/  LDL.LU R42, [R1+0x430] ;  /* 0x00043000012a7983 */ /* 0x000f620000300800 */
[C---:B------:R-:W-:Y:S02]  /*230e0*/  ISETP.LT.OR P2, PT, R0.reuse, 0xd2, !P1 ;  /* 0x000000d20000780c */ /* 0x040fe40004f41670 */
[----:B------:R-:W-:Y:S02]  /*230f0*/  ISETP.LT.OR P6, PT, R0, 0xd2, !P0 ;  /* 0x000000d20000780c */ /* 0x000fe400047c1670 */
[----:B------:R-:W-:-:S05]  /*23100*/  F2FP.SATFINITE.E5M2.F32.PACK_AB_MERGE_C R5, RZ, R5, RZ ;  /* 0x00000005ff05723e */ /* 0x000fca00048060ff */
[----:B------:R0:W-:Y:S01]  /*23110*/  @!P5 STG.E.U8 desc[UR14][R28.64+0xc8], R5 ;  /* 0x0000c8051c00d986 */ /* 0x0001e2000c10110e */
[----:B------:R-:W-:-:S03]  /*23120*/  ISETP.LT.OR P5, PT, R0, 0xd1, !P0 ;  /* 0x000000d10000780c */ /* 0x000fc600047a1670 */
[----:B------:R-:W-:Y:S01]  /*23130*/  @!P3 STG.E.U8 desc[UR14][R30.64+0xd0], R9 ;  /* 0x0000d0091e00b986 */ /* 0x000fe2000c10110e */
[----:B------:R-:W-:-:S03]  /*23140*/  ISETP.LT.OR P3, PT, R0, 0xd9, !P1 ;  /* 0x000000d90000780c */ /* 0x000fc60004f61670 */
[----:B------:R1:W-:Y:S01]  /*23150*/  @!P2 STG.E.U8 desc[UR14][R30.64+0xd1], R11 ;  /* 0x0000d10b1e00a986 */ /* 0x0003e2000c10110e */
[----:B0-----:R-:W-:Y:S02]  /*23160*/  F2FP.SATFINITE.E5M2.F32.PACK_AB_MERGE_C R5, RZ, R3, RZ ;  /* 0x00000003ff05723e */ /* 0x001fe400048060ff */
[----:B------:R-:W-:-:S03]  /*23170*/  ISETP.LT.OR P2, PT, R0, 0xda, !P1 ;  /* 0x000000da0000780c */ /* 0x000fc60004f41670 */
[----:B------:R-:W-:Y:S01]  /*23180*/  @!P6 STG.E.U8 desc[UR14][R28.64+0xd1], R5 ;  /* 0x0000d1051c00e986 */ /* 0x000fe2000c10110e */
[----:B-1----:R-:W-:Y:S02]  /*23190*/  F2FP.SATFINITE.E5M2.F32.PACK_AB_MERGE_C R11, RZ, R2, RZ ;  /* 0x00000002ff0b723e */ /* 0x002fe400048060ff */
[----:B------:R-:W-:Y:S01]  /*231a0*/  ISETP.LT.OR P6, PT, R0, 0xda, !P0 ;  /* 0x000000da0000780c */ /* 0x000fe200047c1670 */
[----:B------:R-:W-:Y:S02]  /*231b0*/  FMUL R2, R41, UR20 ;  /* 0x0000001429027c20 */ /* 0x000fe40008400000 */
[----:B------:R-:W5:Y:S01]  /*231c0*/  LDL.LU R41, [R1+0x434] ;  /* 0x0004340001297983 */ /* 0x000f620000300800 */
[----:B------:R-:W-:-:S03]  /*231d0*/  FMUL R3, R39, UR20 ;  /* 0x0000001427037c20 */ /* 0x000fc60008400000 */
[----:B------:R-:W5:Y:S01]  /*231e0*/  LDL.LU R39, [R1+0x438] ;  /* 0x0004380001277983 */ /* 0x000f620000300800 */
[----:B------:R-:W-:-:S03]  /*231f0*/  F2FP.SATFINITE.E5M2.F32.PACK_AB_MERGE_C R9, RZ, R4, RZ ;  /* 0x00000004ff09723e */ /* 0x000fc600048060ff */
        /* <DEDUP_REMOVED lines=12> */
[----:B------:R-:W2:Y:S02]  /*232c0*/  LDL.LU R36, [R1+0x444] ;  /* 0x0004440001247983 */ /* 0x000ea40000300800 */
[----:B0-----:R-:W-:Y:S01]  /*232d0*/  F2FP.SATFINITE.E5M2.F32.PACK_AB_MERGE_C R7, RZ, R2, RZ ;  /* 0x00000002ff07723e */ /* 0x001fe200048060ff */
[----:B---3--:R-:W-:Y:S02]  /*232e0*/  FMUL R3, R35, UR20 ;  /* 0x0000001423037c20 */ /* 0x008fe40008400000 */
[----:B------:R-:W3:Y:S01]  /*232f0*/  LDL.LU R35, [R1+0x448] ;  /* 0x0004480001237983 */ /* 0x000ee20000300800 */
[----:B-----5:R-:W-:-:S03]  /*23300*/  FMUL R4, R33, UR20 ;  /* 0x0000001421047c20 */ /* 0x020fc60008400000 */
        /* <DEDUP_REMOVED lines=13> */
[----:B------:R-:W-:Y:S02]  /*233e0*/  F2FP.SATFINITE.E5M2.F32.PACK_AB_MERGE_C R5, RZ, R5, RZ ;  /* 0x00000005ff05723e */ /* 0x000fe400048060ff */
[----:B0-----:R-:W-:Y:S01]  /*233f0*/  F2FP.SATFINITE.E5M2.F32.PACK_AB_MERGE_C R11, RZ, R4, RZ ;  /* 0x00000004ff0b723e */ /* 0x001fe200048060ff */
[----:B------:R0:W-:Y:S01]  /*23400*/  @!P6 STG.E.U8 desc[UR14][R28.64+0xe1], R7 ;  /* 0x0000e1071c00e986 */ /* 0x0001e2000c10110e */
[C---:B------:R-:W-:Y:S02]  /*23410*/  ISETP.LT.OR P6, PT, R0.reuse, 0xea, !P0 ;  /* 0x000000ea0000780c */ /* 0x040fe400047c1670 */
[----:B-1----:R-:W-:Y:S01]  /*23420*/  F2FP.SATFINITE.E5M2.F32.PACK_AB_MERGE_C R9, RZ, R3, RZ ;  /* 0x00000003ff09723e */ /* 0x002fe200048060ff */
[----:B------:R1:W-:Y:S01]  /*23430*/  @!P5 STG.E.U8 desc[UR14][R28.64+0xe0], R5 ;  /* 0x0000e0051c00d986 */ /* 0x0003e2000c10110e */
[----:B------:R-:W-:-:S03]  /*23440*/  ISETP.LT.OR P5, PT, R0, 0xe9, !P0 ;  /* 0x000000e90000780c */ /* 0x000fc600047a1670 */
[----:B------:R-:W-:Y:S01]  /*23450*/  @!P2 STG.E.U8 desc[UR14][R30.64+0xe9], R11 ;  /* 0x0000e90b1e00a986 */ /* 0x000fe2000c10110e */
[----:B------:R-:W-:Y:S01]  /*23460*/  ISETP.LT.OR P2, PT, R0, 0xf2, !P1 ;  /* 0x000000f20000780c */ /* 0x000fe20004f41670 */
[----:B------:R-:W-:Y:S02]  /*23470*/  FMUL R3, R42, UR20 ;  /* 0x000000142a037c20 */ /* 0x000fe40008400000 */
[----:B------:R4:W-:Y:S01]  /*23480*/  @!P3 STG.E.U8 desc[UR14][R30.64+0xe8], R9 ;  /* 0x0000e8091e00b986 */ /* 0x0009e2000c10110e */
[----:B------:R-:W-:Y:S01]  /*23490*/  ISETP.LT.OR P3, PT, R0, 0xf1, !P1 ;  /* 0x000000f10000780c */ /* 0x000fe20004f61670 */
[----:B------:R-:W-:Y:S01]  /*234a0*/  FMUL R4, R39, UR20 ;  /* 0x0000001427047c20 */ /* 0x000fe20008400000 */
[----:B------:R-:W-:Y:S01]  /*234b0*/  F2FP.SATFINITE.E5M2.F32.PACK_AB_MERGE_C R13, RZ, R2, RZ ;  /* 0x00000002ff0d723e */ /* 0x000fe200048060ff */
[----:B------:R-:W-:Y:S01]  /*234c0*/  FMUL R2, R41, UR20 ;  /* 0x0000001429027c20 */ /* 0x000fe20008400000 */
[----:B------:R-:W-:Y:S02]  /*234d0*/  F2FP.SATFINITE.E5M2.F32.PACK_AB_MERGE_C R3, RZ, R3, RZ ;  /* 0x00000003ff03723e */ /* 0x000fe400048060ff */
[----:B0-----:R-:W-:-:S02]  /*234e0*/  F2FP.SATFINITE.E5M2.F32.PACK_AB_MERGE_C R7, RZ, R4, RZ ;  /* 0x00000004ff07723e */ /* 0x001fc400048060ff */
[----:B-1----:R-:W-:Y:S01]  /*234f0*/  F2FP.SATFINITE.E5M2.F32.PACK_AB_MERGE_C R5, RZ, R2, RZ ;  /* 0x00000002ff05723e */ /* 0x002fe200048060ff */
[----:B------:R-:W-:Y:S01]  /*23500*/  @!P5 STG.E.U8 desc[UR14][R28.64+0xe8], R13 ;  /* 0x0000e80d1c00d986 */ /* 0x000fe2000c10110e */
[----:B------:R-:W-:-:S03]  /*23510*/  ISETP.LT.OR P5, PT, R0, 0xf1, !P0 ;  /* 0x000000f10000780c */ /* 0x000fc600047a1670 */
[----:B------:R-:W-:Y:S01]  /*23520*/  @!P6 STG.E.U8 desc[UR14][R28.64+0xe9], R3 ;  /* 0x0000e9031c00e986 */ /* 0x000fe2000c10110e */
[----:B------:R-:W-:-:S03]  /*23530*/  ISETP.LT.OR P6, PT, R0, 0xf2, !P0 ;  /* 0x000000f20000780c */ /* 0x000fc600047c1670 */
[----:B------:R0:W-:Y:S01]  /*23540*/  @!P2 STG.E.U8 desc[UR14][R30.64+0xf1], R7 ;  /* 0x0000f1071e00a986 */ /* 0x0001e2000c10110e */
[C---:B------:R-:W-:Y:S02]  /*23550*/  ISETP.LT.OR P2, PT, R0.reuse, 0xf9, !P1 ;  /* 0x000000f90000780c */ /* 0x040fe40004f41670 */
[C---:B------:R-:W-:Y:S01]  /*23560*/  ISETP.LT.OR P1, PT, R0.reuse, 0xfa, !P1 ;  /* 0x000000fa0000780c */ /* 0x040fe20004f21670 */
[----:B------:R1:W-:Y:S01]  /*23570*/  @!P3 STG.E.U8 desc[UR14][R30.64+0xf0], R5 ;  /* 0x0000f0051e00b986 */ /* 0x0003e2000c10110e */
[C---:B------:R-:W-:Y:S02]  /*23580*/  ISETP.LT.OR P3, PT, R0.reuse, 0xf9, !P0 ;  /* 0x000000f90000780c */ /* 0x040fe40004761670 */
[----:B------:R-:W-:Y:S01]  /*23590*/  ISETP.LT.OR P0, PT, R0, 0xfa, !P0 ;  /* 0x000000fa0000780c */ /* 0x000fe20004701670 */
[----:B----4-:R-:W-:-:S05]  /*235a0*/  FMUL R2, R38, UR20 ;  /* 0x0000001426027c20 */ /* 0x010fca0008400000 */
[----:B------:R-:W-:-:S05]  /*235b0*/  F2FP.SATFINITE.E5M2.F32.PACK_AB_MERGE_C R9, RZ, R2, RZ ;  /* 0x00000002ff09723e */ /* 0x000fca00048060ff */
[----:B------:R4:W-:Y:S01]  /*235c0*/  @!P5 STG.E.U8 desc[UR14][R28.64+0xf0], R9 ;  /* 0x0000f0091c00d986 */ /* 0x0009e2000c10110e */
[----:B------:R-:W-:Y:S01]  /*235d0*/  FMUL R0, R37, UR20 ;  /* 0x0000001425007c20 */ /* 0x000fe20008400000 */
[----:B--2---:R-:W-:-:S04]  /*235e0*/  FMUL R2, R36, UR20 ;  /* 0x0000001424027c20 */ /* 0x004fc80008400000 */
[----:B0-----:R-:W-:Y:S01]  /*235f0*/  F2FP.SATFINITE.E5M2.F32.PACK_AB_MERGE_C R7, RZ, R0, RZ ;  /* 0x00000000ff07723e */ /* 0x001fe200048060ff */
[----:B---3--:R-:W-:Y:S01]  /*23600*/  FMUL R3, R35, UR20 ;  /* 0x0000001423037c20 */ /* 0x008fe20008400000 */
[----:B------:R-:W-:-:S04]  /*23610*/  F2FP.SATFINITE.E5M2.F32.PACK_AB_MERGE_C R11, RZ, R2, RZ ;  /* 0x00000002ff0b723e */ /* 0x000fc800048060ff */
[----:B------:R-:W-:Y:S01]  /*23620*/  F2FP.SATFINITE.E5M2.F32.PACK_AB_MERGE_C R3, RZ, R3, RZ ;  /* 0x00000003ff03723e */ /* 0x000fe200048060ff */
[----:B------:R4:W-:Y:S04]  /*23630*/  @!P6 STG.E.U8 desc[UR14][R28.64+0xf1], R7 ;  /* 0x0000f1071c00e986 */ /* 0x0009e8000c10110e */
[----:B------:R4:W-:Y:S04]  /*23640*/  @!P2 STG.E.U8 desc[UR14][R30.64+0xf8], R11 ;  /* 0x0000f80b1e00a986 */ /* 0x0009e8000c10110e */
[----:B------:R4:W-:Y:S01]  /*23650*/  @!P1 STG.E.U8 desc[UR14][R30.64+0xf9], R3 ;  /* 0x0000f9031e009986 */ /* 0x0009e2000c10110e */
[----:B-----5:R-:W-:Y:S01]  /*23660*/  FMUL R4, R33, UR20 ;  /* 0x0000001421047c20 */ /* 0x020fe20008400000 */
[----:B-1----:R-:W-:-:S04]  /*23670*/  FMUL R5, R32, UR20 ;  /* 0x0000001420057c20 */ /* 0x002fc80008400000 */
[----:B------:R-:W-:Y:S02]  /*23680*/  F2FP.SATFINITE.E5M2.F32.PACK_AB_MERGE_C R13, RZ, R4, RZ ;  /* 0x00000004ff0d723e */ /* 0x000fe400048060ff */
[----:B------:R-:W-:-:S03]  /*23690*/  F2FP.SATFINITE.E5M2.F32.PACK_AB_MERGE_C R5, RZ, R5, RZ ;  /* 0x00000005ff05723e */ /* 0x000fc600048060ff */
[----:B------:R4:W-:Y:S04]  /*236a0*/  @!P3 STG.E.U8 desc[UR14][R28.64+0xf8], R13 ;  /* 0x0000f80d1c00b986 */ /* 0x0009e8000c10110e */
[----:B------:R4:W-:Y:S02]  /*236b0*/  @!P0 STG.E.U8 desc[UR14][R28.64+0xf9], R5 ;  /* 0x0000f9051c008986 */ /* 0x0009e4000c10110e */
.L_x_551:
[----:B------:R-:W-:Y:S05]  /*236c0*/  BSYNC B0 ;  /* 0x0000000000007941 */ /* 0x000fea0003800000 */
.L_x_37:
[----:B--2-4-:R-:W2:Y:S04]  /*236d0*/  LDL.LU R3, [R1+0x45c] ;  /* 0x00045c0001037983 */ /* 0x014ea80000300800 */
[----:B------:R-:W2:Y:S01]  /*236e0*/  LDL.LU R2, [R1+0x460] ;  /* 0x0004600001027983 */ /* 0x000ea20000300800 */
[----:B------:R-:W-:Y:S01]  /*236f0*/  ULDC UR6, c[0x0][0xc] ;  /* 0x0000030000067ab9 */ /* 0x000fe20000000800 */
[----:B------:R-:W-:Y:S01]  /*23700*/  ULDC UR7, c[0x0][0x10] ;  /* 0x0000040000077ab9 */ /* 0x000fe20000000800 */
[----:B---3--:R-:W2:Y:S01]  /*23710*/  LDC R5, c[0x0][0x14] ;  /* 0x00000500ff057b82 */ /* 0x008ea20000000800 */
[----:B------:R-:W-:Y:S01]  /*23720*/  UIMAD.WIDE.U32 UR6, UR6, UR7, URZ ;  /* 0x00000007060672a5 */ /* 0x000fe2000f8e003f */
[----:B-----5:R-:W-:Y:S01]  /*23730*/  PRMT R0, RZ, 0x7610, R0 ;  /* 0x00007610ff007816 */ /* 0x020fe20000000000 */
[----:B------:R-:W-:-:S04]  /*23740*/  UMOV UR10, 0xffffffff ;  /* 0xffffffff000a7882 */ /* 0x000fc80000000000 */
[----:B--2---:R-:W-:-:S04]  /*23750*/  IMAD.WIDE.U32 R2, R5, UR6, R2 ;  /* 0x0000000605027c25 */ /* 0x004fc8000f8e0002 */
[----:B------:R-:W-:Y:S01]  /*23760*/  IMAD R5, R5, UR7, RZ ;  /* 0x0000000705057c24 */ /* 0x000fe2000f8e02ff */
[----:B------:R-:W-:Y:S01]  /*23770*/  ULDC.64 UR6, c[0x0][0x650] ;  /* 0x0001940000067ab9 */ /* 0x000fe20000000a00 */
[----:B------:R-:W-:Y:S01]  /*23780*/  IMAD.MOV.U32 R11, RZ, RZ, R2 ;  /* 0x000000ffff0b7224 */ /* 0x000fe200078e0002 */
[----:B------:R-:W-:Y:S01]  /*23790*/  ISETP.GE.U32.AND P0, PT, R2, UR6, PT ;  /* 0x0000000602007c0c */ /* 0x000fe2000bf06070 */
[----:B------:R-:W-:Y:S02]  /*237a0*/  IMAD.IADD R13, R3, 0x1, R5 ;  /* 0x00000001030d7824 */ /* 0x000fe400078e0205 */
[----:B------:R-:W-:-:S03]  /*237b0*/  IMAD.MOV.U32 R2, RZ, RZ, -0x1 ;  /* 0xffffffffff027424 */ /* 0x000fc600078e00ff */
[----:B------:R2:W-:Y:S01]  /*237c0*/  STL [R1+0x45c], R13 ;  /* 0x00045c0d01007387 */ /* 0x0005e20000100800 */
[----:B------:R-:W-:-:S03]  /*237d0*/  ISETP.GE.U32.AND.EX P0, PT, R13, UR7, PT, P0 ;  /* 0x000000070d007c0c */ /* 0x000fc6000bf06100 */
[----:B------:R2:W-:Y:S04]  /*237e0*/  STL [R1+0x460], R11 ;  /* 0x0004600b01007387 */ /* 0x0005e80000100800 */
[----:B------:R2:W-:Y:S06]  /*237f0*/  STL [R1+0x464], R2 ;  /* 0x0004640201007387 */ /* 0x0005ec0000100800 */
[----:B------:R-:W-:Y:S05]  /*23800*/  @P0 BRA `(.L_x_552) ;  /* 0x0000000400740947 */ /* 0x000fea0003800000 */
[----:B------:R-:W3:Y:S01]  /*23810*/  S2R R8, SR_CTAID.X ;  /* 0x0000000000087919 */ /* 0x000ee20000002500 */
[----:B------:R-:W-:Y:S01]  /*23820*/  ULDC.64 UR18, c[0x0][0x628] ;  /* 0x00018a0000127ab9 */ /* 0x000fe20000000a00 */
[----:B------:R-:W4:Y:S01]  /*23830*/  LDC R9, c[0x0][0x144] ;  /* 0x00005100ff097b82 */ /* 0x000f220000000800 */
[----:B------:R-:W-:Y:S01]  /*23840*/  ULDC UR6, c[0x0][0x150] ;  /* 0x0000540000067ab9 */ /* 0x000fe20000000800 */
[----:B------:R-:W1:Y:S01]  /*23850*/  S2R R12, SR_CTAID.Y ;  /* 0x00000000000c7919 */ /* 0x000e620000002600 */
[----:B------:R-:W-:Y:S01]  /*23860*/  ISETP.NE.U32.AND P0, PT, RZ, UR18, PT ;  /* 0x00000012ff007c0c */ /* 0x000fe2000bf05070 */
[----:B------:R-:W-:Y:S01]  /*23870*/  ULDC UR23, c[0x0][0x630] ;  /* 0x00018c0000177ab9 */ /* 0x000fe20000000800 */
[----:B------:R-:W-:Y:S02]  /*23880*/  R2UR UR16, R11 ;  /* 0x000000000b1072ca */ /* 0x000fe400000e0000 */
[----:B------:R-:W-:Y:S01]  /*23890*/  ISETP.NE.AND.EX P0, PT, RZ, UR19, PT, P0 ;  /* 0x00000013ff007c0c */ /* 0x000fe2000bf05300 */
[----:B0-----:R-:W0:Y:S01]  /*238a0*/  LDC.64 R6, c[0x0][0x620] ;  /* 0x00018800ff067b82 */ /* 0x001e220000000a00 */
[----:B------:R-:W-:-:S02]  /*238b0*/  R2UR UR17, R13 ;  /* 0x000000000d1172ca */ /* 0x000fc400000e0000 */
[----:B---3--:R-:W-:-:S05]  /*238c0*/  I2FP.F32.U32 R0, R8 ;  /* 0x0000000800007245 */ /* 0x008fca0000201000 */
[----:B------:R-:W-:-:S06]  /*238d0*/  FMUL R0, R0, UR6 ;  /* 0x0000000600007c20 */ /* 0x000fcc0008400000 */
[----:B------:R-:W3:Y:S01]  /*238e0*/  F2I.U32.TRUNC.NTZ R0, R0 ;  /* 0x0000000000007305 */ /* 0x000ee2000020f000 */
[----:B-1----:R-:W-:Y:S05]  /*238f0*/  @!P0 BRA `(.L_x_553) ;  /* 0x0000000000308947 */ /* 0x002fea0003800000 */
        /* <DEDUP_REMOVED lines=12> */
.L_x_553:
[----:B------:R-:W-:Y:S01]  /*239c0*/  USHF.R.U64 UR10, UR16, UR23, UR17 ;  /* 0x00000017100a7299 */ /* 0x000fe20008001211 */
[----:B------:R-:W1:Y:S01]  /*239d0*/  LDC.64 R20, c[0x0][0x640] ;  /* 0x00019000ff147b82 */ /* 0x000e620000000a00 */
[----:B------:R-:W-:Y:S01]  /*239e0*/  USHF.R.U32.HI UR6, URZ, UR23, UR17 ;  /* 0x000000173f067299 */ /* 0x000fe20008011611 */
[----:B---3--:R-:W-:Y:S02]  /*239f0*/  IMAD.MOV R10, RZ, RZ, -R0 ;  /* 0x000000ffff0a7224 */ /* 0x008fe400078e0a00 */
[----:B--2---:R-:W-:Y:S01]  /*23a00*/  IMAD.MOV.U32 R2, RZ, RZ, R11 ;  /* 0x000000ffff027224 */ /* 0x004fe200078e000b */
[----:B------:R-:W-:Y:S01]  /*23a10*/  IADD3 R5, P0, RZ, -UR10, RZ ;  /* 0x8000000aff057c10 */ /* 0x000fe2000ff1e0ff */
[----:B----4-:R-:W-:Y:S02]  /*23a20*/  IMAD R17, R9, R10, R8 ;  /* 0x0000000a09117224 */ /* 0x010fe400078e0208 */
[----:B------:R-:W2:Y:S02]  /*23a30*/  LDC R4, c[0x0][0x618] ;  /* 0x00018600ff047b82 */ /* 0x000ea40000000800 */
[----:B------:R-:W-:Y:S01]  /*23a40*/  IMAD.X R3, RZ, RZ, ~UR6, P0 ;  /* 0x80000006ff037e24 */ /* 0x000fe200080e06ff */
[----:B------:R-:W-:-:S03]  /*23a50*/  ULDC UR6, c[0x0][0x154] ;  /* 0x0000550000067ab9 */ /* 0x000fc60000000800 */
[-C--:B0-----:R-:W-:Y:S02]  /*23a60*/  IMAD R0, R3, R6.reuse, RZ ;  /* 0x0000000603007224 */ /* 0x081fe400078e02ff */
[----:B------:R-:W0:Y:S01]  /*23a70*/  LDC R14, c[0x0][0x608] ;  /* 0x00018200ff0e7b82 */ /* 0x000e220000000800 */
[----:B------:R-:W-:Y:S02]  /*23a80*/  IMAD.MOV.U32 R3, RZ, RZ, R13 ;  /* 0x000000ffff037224 */ /* 0x000fe400078e000d */
[----:B------:R-:W-:-:S05]  /*23a90*/  IMAD.WIDE.U32 R2, R5, R6, R2 ;  /* 0x0000000605027225 */ /* 0x000fca00078e0002 */
[----:B------:R-:W3:Y:S01]  /*23aa0*/  LDC R18, c[0x0][0x658] ;  /* 0x00019600ff127b82 */ /* 0x000ee20000000800 */
[----:B------:R-:W-:Y:S01]  /*23ab0*/  IMAD R5, R5, R7, R0 ;  /* 0x0000000705057224 */ /* 0x000fe200078e0200 */
[----:B------:R-:W-:Y:S01]  /*23ac0*/  I2FP.F32.U32 R0, R12 ;  /* 0x0000000c00007245 */ /* 0x000fe20000201000 */
[----:B------:R-:W-:Y:S01]  /*23ad0*/  IMAD.MOV.U32 R7, RZ, RZ, 0x1 ;  /* 0x00000001ff077424 */ /* 0x000fe200078e00ff */
[----:B-1----:R-:W-:Y:S01]  /*23ae0*/  ISETP.NE.U32.AND P0, PT, R20, RZ, PT ;  /* 0x000000ff1400720c */ /* 0x002fe20003f05070 */
[----:B------:R-:W-:Y:S02]  /*23af0*/  IMAD.IADD R3, R3, 0x1, R5 ;  /* 0x0000000103037824 */ /* 0x000fe400078e0205 */
[----:B------:R-:W-:Y:S01]  /*23b00*/  FMUL R0, R0, UR6 ;  /* 0x0000000600007c20 */ /* 0x000fe20008400000 */
[----:B------:R-:W1:Y:S01]  /*23b10*/  LDC R15, c[0x0][0x148] ;  /* 0x00005200ff0f7b82 */ /* 0x000e620000000800 */
[----:B------:R-:W-:Y:S01]  /*23b20*/  ISETP.NE.AND.EX P0, PT, R21, RZ, PT, P0 ;  /* 0x000000ff1500720c */ /* 0x000fe20003f05300 */
[----:B------:R-:W-:Y:S01]  /*23b30*/  IMAD.MOV.U32 R5, RZ, RZ, -0x1 ;  /* 0xffffffffff057424 */ /* 0x000fe200078e00ff */
[-CC-:B--2---:R-:W-:Y:S01]  /*23b40*/  SHF.R.U64 R10, R2, R4.reuse, R3.reuse ;  /* 0x00000004020a7219 */ /* 0x184fe20000001203 */
[----:B------:R2:W4:Y:S01]  /*23b50*/  F2I.U32.TRUNC.NTZ R13, R0 ;  /* 0x00000000000d7305 */ /* 0x000522000020f000 */
[----:B------:R-:W-:-:S03]  /*23b60*/  SHF.R.U32.HI R3, RZ, R4, R3 ;  /* 0x00000004ff037219 */ /* 0x000fc60000011603 */
[----:B------:R-:W1:Y:S01]  /*23b70*/  LDC R16, c[0x0][0x600] ;  /* 0x00018000ff107b82 */ /* 0x000e620000000800 */
[-CC-:B0-----:R-:W-:Y:S02]  /*23b80*/  SHF.R.U64 R8, R10, R14.reuse, R3.reuse ;  /* 0x0000000e0a087219 */ /* 0x181fe40000001203 */
[----:B------:R-:W-:-:S05]  /*23b90*/  SHF.R.U32.HI R3, RZ, R14, R3 ;  /* 0x0000000eff037219 */ /* 0x000fca0000011603 */
[----:B------:R-:W0:Y:S01]  /*23ba0*/  LDC R22, c[0x0][0x648] ;  /* 0x00019200ff167b82 */ /* 0x000e220000000800 */
[-CC-:B---3--:R-:W-:Y:S02]  /*23bb0*/  SHF.R.U64 R11, R8, R18.reuse, R3.reuse ;  /* 0x00000012080b7219 */ /* 0x188fe40000001203 */
[-C--:B------:R-:W-:Y:S02]  /*23bc0*/  SHF.L.U32 R5, R5, R18.reuse, RZ ;  /* 0x0000001205057219 */ /* 0x080fe400000006ff */
[-C--:B------:R-:W-:Y:S01]  /*23bd0*/  SHF.R.U32.HI R3, RZ, R18.reuse, R3 ;  /* 0x00000012ff037219 */ /* 0x080fe20000011603 */
[----:B------:R-:W-:Y:S01]  /*23be0*/  IMAD.MOV.U32 R2, RZ, RZ, R11 ;  /* 0x000000ffff027224 */ /* 0x000fe200078e000b */
[----:B------:R-:W-:Y:S01]  /*23bf0*/  SHF.L.U32 R40, R7, R18, RZ ;  /* 0x0000001207287219 */ /* 0x000fe200000006ff */
[----:B------:R-:W3:Y:S01]  /*23c00*/  LDC R23, c[0x0][0x638] ;  /* 0x00018e00ff177b82 */ /* 0x000ee20000000800 */
[----:B------:R-:W-:-:S07]  /*23c10*/  LOP3.LUT R19, RZ, R5, RZ, 0x33, !PT ;  /* 0x00000005ff137212 */ /* 0x000fce00078e33ff */
[----:B------:R-:W0:Y:S01]  /*23c20*/  LDC R24, c[0x0][0x610] ;  /* 0x00018400ff187b82 */ /* 0x000e220000000800 */
[----:B--2-4-:R-:W-:Y:S05]  /*23c30*/  @!P0 BRA `(.L_x_554) ;  /* 0x0000000000288947 */ /* 0x014fea0003800000 */
[----:B------:R-:W2:Y:S02]  /*23c40*/  LDC R0, c[0x0][0x64c] ;  /* 0x00019300ff007b82 */ /* 0x000ea40000000800 */
[----:B--2---:R-:W-:-:S05]  /*23c50*/  IADD3 R7, P0, R11, R0, RZ ;  /* 0x000000000b077210 */ /* 0x004fca0007f1e0ff */
        /* <DEDUP_REMOVED lines=8> */
.L_x_554:
[----:B0-----:R-:W-:Y:S01]  /*23ce0*/  SHF.R.U64 R0, R2, R22, R3 ;  /* 0x0000001602007219 */ /* 0x001fe20000001203 */
[----:B-1----:R-:W-:Y:S01]  /*23cf0*/  VIADD R5, R16, 0xffffffff ;  /* 0xffffffff10057836 */ /* 0x002fe20000000000 */
[----:B------:R-:W-:Y:S01]  /*23d00*/  LOP3.LUT R3, R8, R19, RZ, 0xc0, !PT ;  /* 0x0000001308037212 */ /* 0x000fe200078ec0ff */
[----:B------:R-:W-:Y:S02]  /*23d10*/  IMAD.MOV R13, RZ, RZ, -R13 ;  /* 0x000000ffff0d7224 */ /* 0x000fe400078e0a0d */
[----:B------:R-:W-:Y:S02]  /*23d20*/  IMAD.MOV R2, RZ, RZ, -R0 ;  /* 0x000000ffff027224 */ /* 0x000fe400078e0a00 */
[----:B------:R-:W-:Y:S01]  /*23d30*/  IMAD R40, R40, R0, R3 ;  /* 0x0000000028287224 */ /* 0x000fe200078e0203 */
[----:B------:R-:W-:Y:S01]  /*23d40*/  LOP3.LUT R3, R10, R5, RZ, 0xc0, !PT ;  /* 0x000000050a037212 */ /* 0x000fe200078ec0ff */
[----:B------:R-:W-:Y:S02]  /*23d50*/  @P4 IMAD R17, R15, R13, R12 ;  /* 0x0000000d0f114224 */ /* 0x000fe400078e020c */
[----:B---3--:R-:W-:-:S02]  /*23d60*/  IMAD R0, R2, R23, R11 ;  /* 0x0000001702007224 */ /* 0x008fc400078e020b */
[----:B------:R-:W-:Y:S02]  /*23d70*/  IMAD.MOV.U32 R2, RZ, RZ, 0x1 ;  /* 0x00000001ff027424 */ /* 0x000fe400078e00ff */
[----:B------:R-:W-:Y:S02]  /*23d80*/  IMAD R40, R40, R24, R17 ;  /* 0x0000001828287224 */ /* 0x000fe400078e0211 */
[----:B------:R-:W-:Y:S01]  /*23d90*/  IMAD R3, R0, R16, R3 ;  /* 0x0000001000037224 */ /* 0x000fe200078e0203 */
[----:B------:R-:W-:-:S04]  /*23da0*/  PRMT R0, R2, 0x7610, R0 ;  /* 0x0000761002007816 */ /* 0x000fc80000000000 */
[----:B------:R-:W-:Y:S02]  /*23db0*/  SEL R2, R3, R40, !P4 ;  /* 0x0000002803027207 */ /* 0x000fe40006000000 */
[----:B------:R-:W-:-:S03]  /*23dc0*/  SEL R40, R40, R3, !P4 ;  /* 0x0000000328287207 */ /* 0x000fc60006000000 */
[----:B------:R3:W-:Y:S04]  /*23dd0*/  STL [R1+0x464], R2 ;  /* 0x0004640201007387 */ /* 0x0007e80000100800 */
.L_x_552:
[----:B------:R4:W-:Y:S01]  /*23de0*/  STL [R1+0x468], R40 ;  /* 0x0004682801007387 */ /* 0x0009e20000100800 */
[----:B------:R-:W-:-:S13]  /*23df0*/  LOP3.LUT P0, RZ, R0, 0xff, RZ, 0xc0, !PT ;  /* 0x000000ff00ff7812 */ /* 0x000fda000780c0ff */
[----:B----4-:R-:W-:Y:S05]  /*23e00*/  @P0 BRA `(.L_x_555) ;  /* 0xfffffdd400540947 */ /* 0x010fea000383ffff */
[----:B------:R-:W-:Y:S05]  /*23e10*/  EXIT ;  /* 0x000000000000794d */ /* 0x000fea0003800000 */
.L_x_7:
[----:B0-----:R-:W2:Y:S01]  /*23e20*/  LDL R16, [R1+0x460] ;  /* 0x0004600001107983 */ /* 0x001ea20000100800 */
[----:B------:R-:W-:-:S03]  /*23e30*/  ULDC.64 UR4, c[0x0][0x650] ;  /* 0x0001940000047ab9 */ /* 0x000fc60000000a00 */
[----:B------:R-:W3:Y:S01]  /*23e40*/  LDL R20, [R1+0x45c] ;  /* 0x00045c0001147983 */ /* 0x000ee20000100800 */
[----:B------:R-:W-:Y:S01]  /*23e50*/  PRMT R0, RZ, 0x7610, R0 ;  /* 0x00007610ff007816 */ /* 0x000fe20000000000 */
[----:B------:R-:W-:Y:S02]  /*23e60*/  IMAD.MOV.U32 R5, RZ, RZ, -0x1 ;  /* 0xffffffffff057424 */ /* 0x000fe400078e00ff */
[----:B------:R-:W-:Y:S02]  /*23e70*/  IMAD.MOV.U32 R4, RZ, RZ, -0x1 ;  /* 0xffffffffff047424 */ /* 0x000fe400078e00ff */
[----:B------:R-:W-:Y:S01]  /*23e80*/  IMAD.MOV.U32 R10, RZ, RZ, -0x1 ;  /* 0xffffffffff0a7424 */ /* 0x000fe200078e00ff */
[----:B--2---:R-:W-:-:S04]  /*23e90*/  ISETP.GE.U32.AND P0, PT, R16, UR4, PT ;  /* 0x0000000410007c0c */ /* 0x004fc8000bf06070 */
[----:B---3--:R-:W-:-:S13]  /*23ea0*/  ISETP.GE.U32.AND.EX P0, PT, R20, UR5, PT, P0 ;  /* 0x0000000514007c0c */ /* 0x008fda000bf06100 */
[----:B------:R-:W-:Y:S05]  /*23eb0*/  @P0 BRA `(.L_x_556) ;  /* 0x0000000400300947 */ /* 0x000fea0003800000 */
[----:B------:R-:W0:Y:S01]  /*23ec0*/  LDC.64 R14, c[0x0][0x628] ;  /* 0x00018a00ff0e7b82 */ /* 0x000e220000000a00 */
[----:B------:R-:W-:Y:S02]  /*23ed0*/  IMAD.MOV.U32 R8, RZ, RZ, R16 ;  /* 0x000000ffff087224 */ /* 0x000fe400078e0010 */
[----:B------:R-:W-:-:S05]  /*23ee0*/  IMAD.MOV.U32 R9, RZ, RZ, R20 ;  /* 0x000000ffff097224 */ /* 0x000fca00078e0014 */
[----:B------:R-:W1:Y:S08]  /*23ef0*/  LDC R10, c[0x0][0x630] ;  /* 0x00018c00ff0a7b82 */ /* 0x000e700000000800 */
[----:B------:R-:W2:Y:S01]  /*23f00*/  LDC.64 R18, c[0x0][0x620] ;  /* 0x00018800ff127b82 */ /* 0x000ea20000000a00 */
[----:B0-----:R-:W-:-:S04]  /*23f10*/  ISETP.NE.U32.AND P0, PT, R14, RZ, PT ;  /* 0x000000ff0e00720c */ /* 0x001fc80003f05070 */
[----:B------:R-:W-:-:S13]  /*23f20*/  ISETP.NE.AND.EX P0, PT, R15, RZ, PT, P0 ;  /* 0x000000ff0f00720c */ /* 0x000fda0003f05300 */
[----:B-12---:R-:W-:Y:S05]  /*23f30*/  @!P0 BRA `(.L_x_557) ;  /* 0x0000000000288947 */ /* 0x006fea0003800000 */
[----:B------:R-:W0:Y:S02]  /*23f40*/  LDC R0, c[0x0][0x634] ;  /* 0x00018d00ff007b82 */ /* 0x000e240000000800 */
[----:B0-----:R-:W-:-:S05]  /*23f50*/  IADD3 R9, P0, R16, R0, RZ ;  /* 0x0000000010097210 */ /* 0x001fca0007f1e0ff */
        /* <DEDUP_REMOVED lines=8> */
.L_x_557:
[----:B------:R-:W0:Y:S01]  /*23fe0*/  LDC.64 R22, c[0x0][0x640] ;  /* 0x00019000ff167b82 */ /* 0x000e220000000a00 */
[-CC-:B------:R-:W-:Y:S01]  /*23ff0*/  SHF.R.U64 R14, R8, R10.reuse, R9.reuse ;  /* 0x0000000a080e7219 */ /* 0x180fe20000001209 */
[----:B------:R-:W-:Y:S01]  /*24000*/  IMAD.MOV.U32 R4, RZ, RZ, R16 ;  /* 0x000000ffff047224 */ /* 0x000fe200078e0010 */
[----:B------:R-:W-:Y:S01]  /*24010*/  SHF.R.U32.HI R0, RZ, R10, R9 ;  /* 0x0000000aff007219 */ /* 0x000fe20000011609 */
[----:B------:R-:W-:Y:S01]  /*24020*/  IMAD.MOV.U32 R24, RZ, RZ, 0x1 ;  /* 0x00000001ff187424 */ /* 0x000fe200078e00ff */
[----:B------:R-:W-:-:S03]  /*24030*/  IADD3 R7, P0, RZ, -R14, RZ ;  /* 0x8000000eff077210 */ /* 0x000fc60007f1e0ff */
[----:B------:R-:W1:Y:S02]  /*24040*/  LDC R6, c[0x0][0x618] ;  /* 0x00018600ff067b82 */ /* 0x000e640000000800 */
[----:B------:R-:W-:-:S04]  /*24050*/  IMAD.X R5, RZ, RZ, ~R0, P0 ;  /* 0x000000ffff057224 */ /* 0x000fc800000e0e00 */
[-C--:B------:R-:W-:Y:S02]  /*24060*/  IMAD R0, R5, R18.reuse, RZ ;  /* 0x0000001205007224 */ /* 0x080fe400078e02ff */
[----:B------:R-:W2:Y:S01]  /*24070*/  LDC R8, c[0x0][0x608] ;  /* 0x00018200ff087b82 */ /* 0x000ea20000000800 */
[----:B------:R-:W-:Y:S02]  /*24080*/  IMAD.MOV.U32 R5, RZ, RZ, R20 ;  /* 0x000000ffff057224 */ /* 0x000fe400078e0014 */
[----:B------:R-:W-:-:S05]  /*24090*/  IMAD.WIDE.U32 R4, R7, R18, R4 ;  /* 0x0000001207047225 */ /* 0x000fca00078e0004 */
[----:B------:R-:W3:Y:S01]  /*240a0*/  LDC R21, c[0x0][0x658] ;  /* 0x00019600ff157b82 */ /* 0x000ee20000000800 */
[----:B------:R-:W-:Y:S01]  /*240b0*/  IMAD R7, R7, R19, R0 ;  /* 0x0000001307077224 */ /* 0x000fe200078e0200 */
[----:B0-----:R-:W-:-:S03]  /*240c0*/  ISETP.NE.U32.AND P0, PT, R22, RZ, PT ;  /* 0x000000ff1600720c */ /* 0x001fc60003f05070 */
[----:B------:R-:W-:Y:S01]  /*240d0*/  IMAD.IADD R5, R5, 0x1, R7 ;  /* 0x0000000105057824 */ /* 0x000fe200078e0207 */
[----:B------:R-:W-:Y:S02]  /*240e0*/  ISETP.NE.AND.EX P0, PT, R23, RZ, PT, P0 ;  /* 0x000000ff1700720c */ /* 0x000fe40003f05300 */
[----:B------:R-:W0:Y:S02]  /*240f0*/  LDC R16, c[0x0][0x600] ;  /* 0x00018000ff107b82 */ /* 0x000e240000000800 */
[-CC-:B-1----:R-:W-:Y:S01]  /*24100*/  SHF.R.U64 R10, R4, R6.reuse, R5.reuse ;  /* 0x00000006040a7219 */ /* 0x182fe20000001205 */
[----:B------:R-:W-:Y:S01]  /*24110*/  IMAD.MOV.U32 R4, RZ, RZ, -0x1 ;  /* 0xffffffffff047424 */ /* 0x000fe200078e00ff */
[----:B------:R-:W-:-:S04]  /*24120*/  SHF.R.U32.HI R5, RZ, R6, R5 ;  /* 0x00000006ff057219 */ /* 0x000fc80000011605 */
[----:B------:R-:W1:Y:S01]  /*24130*/  LDC R18, c[0x0][0x648] ;  /* 0x00019200ff127b82 */ /* 0x000e620000000800 */
[-CC-:B--2---:R-:W-:Y:S02]  /*24140*/  SHF.R.U64 R17, R10, R8.reuse, R5.reuse ;  /* 0x000000080a117219 */ /* 0x184fe40000001205 */
[----:B------:R-:W-:-:S05]  /*24150*/  SHF.R.U32.HI R0, RZ, R8, R5 ;  /* 0x00000008ff007219 */ /* 0x000fca0000011605 */
[----:B------:R-:W2:Y:S01]  /*24160*/  LDC R20, c[0x0][0x638] ;  /* 0x00018e00ff147b82 */ /* 0x000ea20000000800 */
[-C--:B---3--:R-:W-:Y:S02]  /*24170*/  SHF.L.U32 R4, R4, R21.reuse, RZ ;  /* 0x0000001504047219 */ /* 0x088fe400000006ff */
[-CC-:B------:R-:W-:Y:S02]  /*24180*/  SHF.R.U64 R19, R17, R21.reuse, R0.reuse ;  /* 0x0000001511137219 */ /* 0x180fe40000001200 */
[----:B------:R-:W-:Y:S02]  /*24190*/  LOP3.LUT R26, RZ, R4, RZ, 0x33, !PT ;  /* 0x00000004ff1a7212 */ /* 0x000fe400078e33ff */
[----:B------:R-:W-:Y:S01]  /*241a0*/  SHF.R.U32.HI R5, RZ, R21, R0 ;  /* 0x00000015ff057219 */ /* 0x000fe20000011600 */
[----:B------:R-:W3:Y:S01]  /*241b0*/  LDC R25, c[0x0][0x610] ;  /* 0x00018400ff197b82 */ /* 0x000ee20000000800 */
[----:B------:R-:W-:Y:S01]  /*241c0*/  IMAD.MOV.U32 R4, RZ, RZ, R19 ;  /* 0x000000ffff047224 */ /* 0x000fe200078e0013 */
[----:B------:R-:W-:Y:S06]  /*241d0*/  @!P0 BRA `(.L_x_558) ;  /* 0x0000000000288947 */ /* 0x000fec0003800000 */
        /* <DEDUP_REMOVED lines=10> */
.L_x_558:
[----:B-1----:R-:W-:Y:S01]  /*24280*/  SHF.R.U64 R3, R4, R18, R5 ;  /* 0x0000001204037219 */ /* 0x002fe20000001205 */
[----:B0-----:R-:W-:Y:S01]  /*24290*/  VIADD R5, R16, 0xffffffff ;  /* 0xffffffff10057836 */ /* 0x001fe20000000000 */
[----:B------:R-:W-:Y:S01]  /*242a0*/  SHF.L.U32 R24, R24, R21, RZ ;  /* 0x0000001518187219 */ /* 0x000fe200000006ff */
[----:B------:R-:W-:Y:S01]  /*242b0*/  @P4 IMAD R11, R13, R12, R2 ;  /* 0x0000000c0d0b4224 */ /* 0x000fe200078e0202 */
[----:B------:R-:W-:Y:S01]  /*242c0*/  LOP3.LUT R0, R17, R26, RZ, 0xc0, !PT ;  /* 0x0000001a11007212 */ /* 0x000fe200078ec0ff */
[----:B------:R-:W-:-:S04]  /*242d0*/  IMAD.MOV R4, RZ, RZ, -R3 ;  /* 0x000000ffff047224 */ /* 0x000fc800078e0a03 */
[----:B------:R-:W-:Y:S01]  /*242e0*/  IMAD R2, R24, R3, R0 ;  /* 0x0000000318027224 */ /* 0x000fe200078e0200 */
[----:B------:R-:W-:Y:S01]  /*242f0*/  LOP3.LUT R3, R10, R5, RZ, 0xc0, !PT ;  /* 0x000000050a037212 */ /* 0x000fe200078ec0ff */
[----:B--2---:R-:W-:Y:S02]  /*24300*/  IMAD R0, R4, R20, R19 ;  /* 0x0000001404007224 */ /* 0x004fe400078e0213 */
[----:B---3--:R-:W-:Y:S02]  /*24310*/  IMAD R5, R2, R25, R11 ;  /* 0x0000001902057224 */ /* 0x008fe400078e020b */
[----:B------:R-:W-:Y:S02]  /*24320*/  IMAD.MOV.U32 R4, RZ, RZ, 0x1 ;  /* 0x00000001ff047424 */ /* 0x000fe400078e00ff */
[----:B------:R-:W-:Y:S02]  /*24330*/  IMAD R2, R0, R16, R3 ;  /* 0x0000001000027224 */ /* 0x000fe400078e0203 */
[----:B------:R-:W-:Y:S01]  /*24340*/  IMAD.MOV.U32 R10, RZ, RZ, R14 ;  /* 0x000000ffff0a7224 */ /* 0x000fe200078e000e */
[----:B------:R-:W-:-:S02]  /*24350*/  PRMT R0, R4, 0x7610, R0 ;  /* 0x0000761004007816 */ /* 0x000fc40000000000 */
[----:B------:R-:W-:Y:S02]  /*24360*/  SEL R4, R2, R5, !P4 ;  /* 0x0000000502047207 */ /* 0x000fe40006000000 */
[----:B------:R-:W-:-:S07]  /*24370*/  SEL R5, R5, R2, !P4 ;  /* 0x0000000205057207 */ /* 0x000fce0006000000 */
.L_x_556:
[----:B------:R-:W-:-:S08]  /*24380*/  NOP ;  /* 0x0000000000007918 */ /* 0x000fd00000000000 */
[----:B------:R-:W0:-:S00]  /*24390*/  USETMAXREG.DEALLOC.CTAPOOL 0x18 ;  /* 0x00000018000079c8 */ /* 0x000e0000080e0500 */
[----:B------:R-:W-:-:S13]  /*243a0*/  ISETP.NE.AND P0, PT, RZ, UR8, PT ;  /* 0x00000008ff007c0c */ /* 0x000fda000bf05270 */
[----:B------:R-:W-:Y:S05]  /*243b0*/  @P0 EXIT ;  /* 0x000000000000094d */ /* 0x000fea0003800000 */
[----:B0-----:R-:W-:Y:S01]  /*243c0*/  LOP3.LUT P0, RZ, R0, 0xff, RZ, 0xc0, !PT ;  /* 0x000000ff00ff7812 */ /* 0x001fe2000780c0ff */
[----:B------:R-:W-:Y:S02]  /*243d0*/  IMAD.MOV.U32 R6, RZ, RZ, 0x1 ;  /* 0x00000001ff067424 */ /* 0x000fe400078e00ff */
[----:B------:R-:W-:-:S10]  /*243e0*/  IMAD.MOV.U32 R7, RZ, RZ, RZ ;  /* 0x000000ffff077224 */ /* 0x000fd400078e00ff */
[----:B------:R-:W-:Y:S05]  /*243f0*/  @!P0 BRA `(.L_x_559) ;  /* 0x0000000c00948947 */ /* 0x000fea0003800000 */
[----:B------:R-:W0:Y:S01]  /*24400*/  LDC R0, c[0x0][0x28c] ;  /* 0x0000a300ff007b82 */ /* 0x000e220000000800 */
[----:B------:R-:W-:Y:S01]  /*24410*/  ULDC UR5, c[0x0][0x658] ;  /* 0x0001960000057ab9 */ /* 0x000fe20000000800 */
[----:B------:R-:W-:Y:S01]  /*24420*/  UMOV UR9, 0xffffffff ;  /* 0xffffffff00097882 */ /* 0x000fe20000000000 */
[----:B------:R-:W-:Y:S01]  /*24430*/  UMOV UR11, 0x1 ;  /* 0x00000001000b7882 */ /* 0x000fe20000000000 */
[----:B------:R-:W-:Y:S01]  /*24440*/  USHF.L.U32 UR9, UR9, UR5, URZ ;  /* 0x0000000509097299 */ /* 0x000fe2000800063f */
[----:B------:R-:W-:Y:S01]  /*24450*/  BSSY B0, `(.L_x_559) ;  /* 0x00000df000007945 */ /* 0x000fe20003800000 */
[----:B------:R-:W-:Y:S01]  /*24460*/  ULDC UR7, c[0x0][0xc] ;  /* 0x0000030000077ab9 */ /* 0x000fe20000000800 */
[----:B------:R-:W-:Y:S01]  /*24470*/  ULDC UR10, c[0x0][0x10] ;  /* 0x00000400000a7ab9 */ /* 0x000fe20000000800 */
[----:B------:R-:W1:Y:S01]  /*24480*/  S2UR UR6, SR_CgaCtaId ;  /* 0x00000000000679c3 */ /* 0x000e620000008800 */
[----:B------:R-:W-:Y:S01]  /*24490*/  ULOP3.LUT UR15, URZ, UR9, URZ, 0x33, !UPT ;  /* 0x000000093f0f7292 */ /* 0x000fe2000f8e333f */
[----:B------:R-:W-:Y:S01]  /*244a0*/  IMAD.MOV.U32 R9, RZ, RZ, 0x1 ;  /* 0x00000001ff097424 */ /* 0x000fe200078e00ff */
[----:B------:R-:W-:Y:S01]  /*244b0*/  ULDC UR4, c[0x0][0x600] ;  /* 0x0001800000047ab9 */ /* 0x000fe20000000800 */
[----:B------:R-:W-:Y:S01]  /*244c0*/  IMAD.MOV.U32 R6, RZ, RZ, 0x1 ;  /* 0x00000001ff067424 */ /* 0x000fe200078e00ff */
[----:B------:R-:W-:Y:S01]  /*244d0*/  UMOV UR18, 0x5 ;  /* 0x0000000500127882 */ /* 0x000fe20000000000 */
[----:B------:R-:W-:Y:S01]  /*244e0*/  IMAD.MOV.U32 R7, RZ, RZ, RZ ;  /* 0x000000ffff077224 */ /* 0x000fe200078e00ff */
[----:B------:R-:W-:-:S02]  /*244f0*/  ULOP3.LUT UR27, UR13, 0x2, URZ, 0xfc, !UPT ;  /* 0x000000020d1b7892 */ /* 0x000fc4000f8efc3f */
[----:B------:R-:W-:Y:S02]  /*24500*/  UIADD3 UR4, UR4, -0x1, URZ ;  /* 0xffffffff04047890 */ /* 0x000fe4000fffe03f */
[----:B------:R-:W-:Y:S01]  /*24510*/  USHF.L.U32 UR5, UR11, UR5, URZ ;  /* 0x000000050b057299 */ /* 0x000fe2000800063f */
[----:B------:R-:W-:Y:S01]  /*24520*/  ULDC.64 UR28, c[0x0][0x198] ;  /* 0x00006600001c7ab9 */ /* 0x000fe20000000a00 */
[----:B0-----:R-:W-:-:S05]  /*24530*/  VIADD R0, R0, 0x3f ;  /* 0x0000003f00007836 */ /* 0x001fca0000000000 */
[----:B------:R-:W-:Y:S01]  /*24540*/  SHF.R.S32.HI R3, RZ, 0x1f, R0 ;  /* 0x0000001fff037819 */ /* 0x000fe20000011400 */
[----:B-1----:R-:W-:-:S03]  /*24550*/  ULOP3.LUT UR8, UR6, 0x1, URZ, 0xc0, !UPT ;  /* 0x0000000106087892 */ /* 0x002fc6000f8ec03f */
[----:B------:R-:W-:Y:S01]  /*24560*/  LEA.HI R0, R3, R0, RZ, 0x6 ;  /* 0x0000000003007211 */ /* 0x000fe200078f30ff */
[----:B------:R-:W-:Y:S02]  /*24570*/  USHF.R.U32.HI UR30, URZ, 0x1, UR6 ;  /* 0x000000013f1e7899 */ /* 0x000fe40008011606 */
[----:B------:R-:W-:Y:S01]  /*24580*/  USHF.L.U32 UR14, UR6, 0x7, URZ ;  /* 0x00000007060e7899 */ /* 0x000fe2000800063f */
[----:B------:R-:W-:Y:S01]  /*24590*/  SHF.R.S32.HI R0, RZ, 0x6, R0 ;  /* 0x00000006ff007819 */ /* 0x000fe20000011400 */
[----:B------:R-:W-:Y:S02]  /*245a0*/  USHF.L.U32 UR31, UR6, 0xd, URZ ;  /* 0x0000000d061f7899 */ /* 0x000fe4000800063f */
[----:B------:R-:W-:Y:S02]  /*245b0*/  ULOP3.LUT UR6, UR6, 0xfffffffe, URZ, 0xc0, !UPT ;  /* 0xfffffffe06067892 */ /* 0x000fe4000f8ec03f */
[----:B------:R-:W-:Y:S01]  /*245c0*/  UISETP.GT.U32.AND UP0, UPT, UR8, 0xffff, UPT ;  /* 0x0000ffff0800788c */ /* 0x000fe2000bf04070 */
[----:B------:R-:W-:Y:S01]  /*245d0*/  VIADD R15, R0, 0x1 ;  /* 0x00000001000f7836 */ /* 0x000fe20000000000 */
[----:B------:R-:W-:-:S02]  /*245e0*/  USHF.L.U32 UR16, UR11, UR6, URZ ;  /* 0x000000060b107299 */ /* 0x000fc4000800063f */
[----:B------:R-:W-:Y:S02]  /*245f0*/  ULOP3.LUT UR9, UR6, 0x1, URZ, 0xfc, !UPT ;  /* 0x0000000106097892 */ /* 0x000fe4000f8efc3f */
[----:B------:R-:W-:Y:S02]  /*24600*/  UIMAD.WIDE.U32 UR6, UR7, UR10, URZ ;  /* 0x0000000a070672a5 */ /* 0x000fe4000f8e003f */
[----:B------:R-:W-:Y:S01]  /*24610*/  USEL UR8, UR8, 0xffff, !UP0 ;  /* 0x0000ffff08087887 */ /* 0x000fe2000c000000 */
[----:B------:R-:W-:Y:S01]  /*24620*/  ULDC UR10, c[0x0][0x14] ;  /* 0x00000500000a7ab9 */ /* 0x000fe20000000800 */
[----:B------:R-:W-:Y:S02]  /*24630*/  USHF.L.U32 UR9, UR11, UR9, URZ ;  /* 0x000000090b097299 */ /* 0x000fe4000800063f */
[----:B------:R-:W-:Y:S02]  /*24640*/  UIMAD.WIDE.U32 UR24, UR6, UR10, URZ ;  /* 0x0000000a061872a5 */ /* 0x000fe4000f8e003f */
[----:B------:R-:W-:-:S02]  /*24650*/  UIMAD UR17, UR7, UR10, URZ ;  /* 0x0000000a071172a4 */ /* 0x000fc4000f8e023f */
[----:B------:R-:W-:Y:S02]  /*24660*/  ULOP3.LUT UR8, UR8, 0xffff, URZ, 0xc0, !UPT ;  /* 0x0000ffff08087892 */ /* 0x000fe4000f8ec03f */
[----:B------:R-:W-:Y:S02]  /*24670*/  ULOP3.LUT UR14, UR14, 0x80, URZ, 0xc0, !UPT ;  /* 0x000000800e0e7892 */ /* 0x000fe4000f8ec03f */
[----:B------:R-:W-:Y:S02]  /*24680*/  ULOP3.LUT UR16, UR16, UR9, URZ, 0xfc, !UPT ;  /* 0x0000000910107292 */ /* 0x000fe4000f8efc3f */
[----:B------:R-:W-:Y:S02]  /*24690*/  UIADD3 UR17, UR25, UR17, URZ ;  /* 0x0000001119117290 */ /* 0x000fe4000fffe03f */
[----:B------:R-:W-:-:S12]  /*246a0*/  USHF.L.U32 UR18, UR18, UR8, URZ ;  /* 0x0000000812127299 */ /* 0x000fd8000800063f */
.L_x_570:
[----:B------:R-:W-:-:S03]  /*246b0*/  UMOV UR6, 0xffffffff ;  /* 0xffffffff00067882 */ /* 0x000fc60000000000 */
[----:B------:R-:W-:Y:S05]  /*246c0*/  BRA.DIV UR6, `(.L_x_560) ;  /* 0x0000001206487947 */ /* 0x000fea000b800000 */
[----:B------:R-:W-:-:S13]  /*246d0*/  ELECT P0, URZ, PT ;  /* 0x00000000003f782f */ /* 0x000fda0003800000 */
.L_x_584:
[----:B------:R-:W0:Y:S01]  /*246e0*/  LDC R2, c[0x0][0x28c] ;  /* 0x0000a300ff027b82 */ /* 0x000e220000000800 */
[----:B------:R-:W-:Y:S01]  /*246f0*/  BSSY B1, `(.L_x_561) ;  /* 0x000003c000017945 */ /* 0x000fe20003800000 */
[----:B0-----:R-:W-:-:S13]  /*24700*/  ISETP.LT.OR P0, PT, R2, 0x1, !P0 ;  /* 0x000000010200780c */ /* 0x001fda0004701670 */
[----:B------:R-:W-:Y:S05]  /*24710*/  @P0 BRA `(.L_x_562) ;  /* 0x0000000000e40947 */ /* 0x000fea0003800000 */
[----:B------:R-:W-:Y:S01]  /*24720*/  LEA R2, R5, UR30, 0x1 ;  /* 0x0000001e05027c11 */ /* 0x000fe2000f8e08ff */
[----:B------:R-:W-:Y:S01]  /*24730*/  IMAD.MOV.U32 R13, RZ, RZ, RZ ;  /* 0x000000ffff0d7224 */ /* 0x000fe200078e00ff */
[----:B------:R-:W-:Y:S01]  /*24740*/  LEA R4, R4, UR14, 0x8 ;  /* 0x0000000e04047c11 */ /* 0x000fe2000f8e40ff */
[----:B------:R-:W-:Y:S02]  /*24750*/  IMAD.MOV.U32 R3, RZ, RZ, R15 ;  /* 0x000000ffff037224 */ /* 0x000fe400078e000f */
[----:B------:R-:W-:Y:S02]  /*24760*/  IMAD.SHL.U32 R2, R2, 0x80, RZ ;  /* 0x0000008002027824 */ /* 0x000fe400078e00ff */
[----:B------:R-:W-:Y:S02]  /*24770*/  IMAD.MOV.U32 R5, RZ, RZ, R6 ;  /* 0x000000ffff057224 */ /* 0x000fe400078e0006 */
[----:B------:R-:W-:-:S07]  /*24780*/  IMAD.MOV.U32 R8, RZ, RZ, R7 ;  /* 0x000000ffff087224 */ /* 0x000fce00078e0007 */
.L_x_565:
[----:B------:R-:W0:Y:S01]  /*24790*/  S2R R12, SR_CgaCtaId ;  /* 0x00000000000c7919 */ /* 0x000e220000008800 */
[----:B------:R-:W-:Y:S01]  /*247a0*/  MOV R11, 0x400 ;  /* 0x00000400000b7802 */ /* 0x000fe20000000f00 */
[----:B------:R-:W1:Y:S03]  /*247b0*/  S2R R14, SR_TID.X ;  /* 0x00000000000e7919 */ /* 0x000e660000002100 */
[----:B0-----:R-:W-:Y:S02]  /*247c0*/  LEA R17, R12, R11, 0x18 ;  /* 0x0000000b0c117211 */ /* 0x001fe400078ec0ff */
[----:B------:R-:W-:Y:S02]  /*247d0*/  SHF.L.U32 R11, R5, 0x1f, RZ ;  /* 0x0000001f050b7819 */ /* 0x000fe400000006ff */
[----:B-1----:R-:W-:Y:S01]  /*247e0*/  LOP3.LUT P1, RZ, R14, 0x7f, RZ, 0xc0, !PT ;  /* 0x0000007f0eff7812 */ /* 0x002fe2000782c0ff */
[----:B------:R-:W-:-:S04]  /*247f0*/  IMAD R12, R8, 0x8, R17 ;  /* 0x00000008080c7824 */ /* 0x000fc800078e0211 */
[----:B------:R-:W0:Y:S02]  /*24800*/  SYNCS.PHASECHK.TRANS64.TRYWAIT P0, [R12+URZ+0x38], R11 ;  /* 0x0000380b0c0075a7 */ /* 0x000e24000800017f */
[----:B0-----:R-:W-:Y:S06]  /*24810*/  @!P0 BRA `(.L_x_563) ;  /* 0x0000001000148947 */ /* 0x001fec0003800000 */
.L_x_585:
[----:B0-----:R-:W0:Y:S01]  /*24820*/  @!P1 LDC R11, c[0x0][0x500] ;  /* 0x00014000ff0b9b82 */ /* 0x001e220000000800 */
[----:B------:R-:W-:-:S04]  /*24830*/  UPRMT UR6, UR27, 0x9910, URZ ;  /* 0x000099101b067896 */ /* 0x000fc8000800003f */
[----:B------:R-:W-:-:S06]  /*24840*/  UISETP.NE.AND UP0, UPT, UR6, 0x2, UPT ;  /* 0x000000020600788c */ /* 0x000fcc000bf05270 */
[----:B------:R-:W-:Y:S01]  /*24850*/  PLOP3.LUT P0, PT, PT, PT, UP0, 0x80, 0x0 ;  /* 0x000000000000781c */ /* 0x000fe20003f0f008 */
[----:B0-----:R0:W-:-:S12]  /*24860*/  @!P1 SYNCS.ARRIVE.TRANS64 RZ, [R12+URZ], R11 ;  /* 0x0000000b0cff99a7 */ /* 0x0011d8000800003f */
[----:B------:R-:W-:Y:S05]  /*24870*/  @P0 BRA `(.L_x_564) ;  /* 0x0000000000040947 */ /* 0x000fea0003800000 */
[----:B------:R-:W-:Y:S01]  /*24880*/  BPT.TRAP 0x1 ;  /* 0x000000040000795c */ /* 0x000fe20000300000 */
.L_x_564:
[----:B------:R-:W-:Y:S01]  /*24890*/  R2UR UR7, R8 ;  /* 0x00000000080772ca */ /* 0x000fe200000e0000 */
[----:B------:R-:W-:Y:S01]  /*248a0*/  VIADD R3, R3, 0xffffffff ;  /* 0xffffffff03037836 */ /* 0x000fe20000000000 */
[----:B------:R-:W-:Y:S01]  /*248b0*/  R2UR UR22, R17 ;  /* 0x00000000111672ca */ /* 0x000fe200000e0000 */
[----:B------:R-:W-:Y:S01]  /*248c0*/  UIADD3 UR6, UP0, UR28, 0xf0, URZ ;  /* 0x000000f01c067890 */ /* 0x000fe2000ff1e03f */
[----:B------:R-:W-:Y:S01]  /*248d0*/  R2UR UR23, R2 ;  /* 0x00000000021772ca */ /* 0x000fe200000e0000 */
[----:B------:R-:W-:Y:S01]  /*248e0*/  UIADD3 UR34, UP1, UR28, 0x1f0, URZ ;  /* 0x000001f01c227890 */ /* 0x000fe2000ff3e03f */
[----:B------:R-:W-:Y:S01]  /*248f0*/  R2UR UR9, R12 ;  /* 0x000000000c0972ca */ /* 0x000fe200000e0000 */
[----:B------:R-:W-:Y:S01]  /*24900*/  UPRMT UR19, URZ, 0x5410, UR18 ;  /* 0x000054103f137896 */ /* 0x000fe20008000012 */
[----:B------:R-:W-:Y:S01]  /*24910*/  R2UR UR10, R13 ;  /* 0x000000000d0a72ca */ /* 0x000fe200000e0000 */
[----:B------:R-:W-:Y:S01]  /*24920*/  VIADD R8, R8, 0x1 ;  /* 0x0000000108087836 */ /* 0x000fe20000000000 */
[----:B------:R-:W-:Y:S01]  /*24930*/  R2UR UR12, R10 ;  /* 0x000000000a0c72ca */ /* 0x000fe200000e0000 */
[----:B------:R-:W-:Y:S01]  /*24940*/  UPRMT UR32, URZ, 0x5410, UR16 ;  /* 0x000054103f207896 */ /* 0x000fe20008000010 */
[----:B------:R-:W-:Y:S01]  /*24950*/  R2UR UR26, R4 ;  /* 0x00000000041a72ca */ /* 0x000fe200000e0000 */
[----:B------:R-:W-:Y:S01]  /*24960*/  USHF.L.U32 UR7, UR7, 0xe, URZ ;  /* 0x0000000e07077899 */ /* 0x000fe2000800063f */
[----:B------:R-:W-:Y:S01]  /*24970*/  ISETP.GT.AND P1, PT, R3, 0x1, PT ;  /* 0x000000010300780c */ /* 0x000fe20003f24270 */
[----:B------:R-:W-:Y:S01]  /*24980*/  UIADD3.X UR35, URZ, UR29, URZ, UP1, !UPT ;  /* 0x0000001d3f237290 */ /* 0x000fe20008ffe43f */
[C---:B------:R-:W-:Y:S01]  /*24990*/  ISETP.NE.AND P0, PT, R8.reuse, 0x7, PT ;  /* 0x000000070800780c */ /* 0x040fe20003f05270 */
[----:B------:R-:W-:Y:S01]  /*249a0*/  ULEA UR8, UR30, UR7, 0xd ;  /* 0x000000071e087291 */ /* 0x000fe2000f8e683f */
[----:B------:R-:W-:Y:S01]  /*249b0*/  VIADD R13, R13, 0x40 ;  /* 0x000000400d0d7836 */ /* 0x000fe20000000000 */
[----:B------:R-:W-:Y:S01]  /*249c0*/  ULOP3.LUT UR11, UR7, 0x2000, UR31, 0xf8, !UPT ;  /* 0x00002000070b7892 */ /* 0x000fe2000f8ef81f */
[----:B0-----:R-:W-:Y:S01]  /*249d0*/  SEL R12, RZ, 0x1, P0 ;  /* 0x00000001ff0c7807 */ /* 0x001fe20000000000 */
[----:B------:R-:W-:Y:S01]  /*249e0*/  UIADD3 UR8, UR22, 0x180, UR8 ;  /* 0x0000018016087890 */ /* 0x000fe2000fffe008 */
[----:B------:R-:W-:Y:S01]  /*249f0*/  SEL R8, R8, RZ, P0 ;  /* 0x000000ff08087207 */ /* 0x000fe20000000000 */
[----:B------:R-:W-:Y:S01]  /*24a00*/  UIADD3.X UR7, URZ, UR29, URZ, UP0, !UPT ;  /* 0x0000001d3f077290 */ /* 0x000fe200087fe43f */
[----:B------:R-:W-:Y:S01]  /*24a10*/  LOP3.LUT R5, R5, R12, RZ, 0x3c, !PT ;  /* 0x0000000c05057212 */ /* 0x000fe200078e3cff */
[----:B------:R-:W-:Y:S01]  /*24a20*/  UIADD3 UR22, UR22, 0x1c180, UR11 ;  /* 0x0001c18016167890 */ /* 0x000fe2000fffe00b */
[----:B------:R-:W-:Y:S01]  /*24a30*/  UMOV UR20, 0x0 ;  /* 0x0000000000147882 */ /* 0x000fe20000000000 */
[----:B------:R-:W-:Y:S01]  /*24a40*/  UMOV UR21, 0x10000000 ;  /* 0x1000000000157882 */ /* 0x000fe20000000000 */
[----:B------:R-:W-:-:S04]  /*24a50*/  UMOV UR11, UR23 ;  /* 0x00000017000b7c82 */ /* 0x000fc80008000000 */
[----:B------:R0:W-:Y:S02]  /*24a60*/  UTMALDG.3D.MULTICAST [UR8], [UR6], UR19, desc[UR20] ;  /* 0x00001408060073b4 */ /* 0x0001e40008011813 */
[----:B0-----:R-:W-:Y:S01]  /*24a70*/  UMOV UR8, UR22 ;  /* 0x0000001600087c82 */ /* 0x001fe20008000000 */
[----:B------:R-:W-:Y:S02]  /*24a80*/  UMOV UR11, UR26 ;  /* 0x0000001a000b7c82 */ /* 0x000fe40008000000 */
[----:B------:R0:W-:Y:S02]  /*24a90*/  UTMALDG.3D.MULTICAST [UR8], [UR34], UR32, desc[UR20] ;  /* 0x00001408220073b4 */ /* 0x0001e40008011820 */
[----:B0-----:R-:W-:Y:S05]  /*24aa0*/  @P1 BRA `(.L_x_565) ;  /* 0xfffffffc00381947 */ /* 0x001fea000383ffff */
.L_x_562:
[----:B------:R-:W-:Y:S05]  /*24ab0*/  BSYNC B1 ;  /* 0x0000000000017941 */ /* 0x000fea0003800000 */
.L_x_561:
[----:B------:R-:W2:Y:S01]  /*24ac0*/  LDL.LU R16, [R1+0x45c] ;  /* 0x00045c0001107983 */ /* 0x000ea20000300800 */
[----:B------:R-:W-:Y:S01]  /*24ad0*/  LOP3.LUT P1, RZ, R9, 0xff, RZ, 0xc0, !PT ;  /* 0x000000ff09ff7812 */ /* 0x000fe2000782c0ff */
[----:B------:R-:W-:Y:S01]  /*24ae0*/  IMAD.IADD R4, R0, 0x1, R7 ;  /* 0x0000000100047824 */ /* 0x000fe200078e0207 */
[----:B------:R-:W-:Y:S01]  /*24af0*/  ULDC.64 UR6, c[0x0][0x650] ;  /* 0x0001940000067ab9 */ /* 0x000fe20000000a00 */
[----:B------:R-:W3:Y:S01]  /*24b00*/  LDL.LU R14, [R1+0x460] ;  /* 0x00046000010e7983 */ /* 0x000ee20000300800 */
[----:B------:R-:W-:Y:S01]  /*24b10*/  BSSY B1, `(.L_x_566) ;  /* 0x0000070000017945 */ /* 0x000fe20003800000 */
[C---:B------:R-:W-:Y:S01]  /*24b20*/  IMAD.WIDE.U32 R2, R4.reuse, 0x24924925, RZ ;  /* 0x2492492504027825 */ /* 0x040fe200078e00ff */
[C---:B------:R-:W-:Y:S02]  /*24b30*/  ISETP.GT.U32.AND P0, PT, R4.reuse, 0x6, PT ;  /* 0x000000060400780c */ /* 0x040fe40003f04070 */
[----:B------:R-:W-:Y:S01]  /*24b40*/  PRMT R9, RZ, 0x7610, R9 ;  /* 0x00007610ff097816 */ /* 0x000fe20000000009 */
[----:B------:R-:W-:Y:S01]  /*24b50*/  IMAD.IADD R2, R4, 0x1, -R3 ;  /* 0x0000000104027824 */ /* 0x000fe200078e0a03 */
[----:B------:R-:W-:Y:S01]  /*24b60*/  ISETP.LT.U32.AND P0, PT, R0, 0x7, P0 ;  /* 0x000000070000780c */ /* 0x000fe20000701070 */
[----:B------:R-:W-:-:S02]  /*24b70*/  IMAD.MOV.U32 R5, RZ, RZ, -0x1 ;  /* 0xffffffffff057424 */ /* 0x000fc400078e00ff */
[----:B------:R-:W0:Y:S01]  /*24b80*/  @P1 S2R R8, SR_CgaCtaId ;  /* 0x0000000000081919 */ /* 0x000e220000008800 */
[----:B------:R-:W-:Y:S01]  /*24b90*/  LEA.HI R2, R2, R3, RZ, 0x1f ;  /* 0x0000000302027211 */ /* 0x000fe200078ff8ff */
[----:B------:R-:W-:Y:S01]  /*24ba0*/  IMAD.MOV.U32 R10, RZ, RZ, -0x1 ;  /* 0xffffffffff0a7424 */ /* 0x000fe200078e00ff */
[----:B------:R-:W-:Y:S02]  /*24bb0*/  @P1 MOV R3, 0x400 ;  /* 0x0000040000031802 */ /* 0x000fe40000000f00 */
[--C-:B------:R-:W-:Y:S02]  /*24bc0*/  SHF.R.U32.HI R7, RZ, 0x2, R2.reuse ;  /* 0x00000002ff077819 */ /* 0x100fe40000011602 */
[----:B------:R-:W-:Y:S02]  /*24bd0*/  PRMT R2, RZ, 0x7610, R2 ;  /* 0x00007610ff027816 */ /* 0x000fe40000000002 */
[----:B0-----:R-:W-:-:S04]  /*24be0*/  @P1 LEA R3, R8, R3, 0x18 ;  /* 0x0000000308031211 */ /* 0x001fc800078ec0ff */
[----:B------:R0:W-:Y:S01]  /*24bf0*/  @P1 SYNCS.ARRIVE.TRANS64.A1T0 RZ, [R3+URZ+0x88], RZ ;  /* 0x000088ff03ff19a7 */ /* 0x0001e2000810003f */
[----:B------:R-:W-:Y:S02]  /*24c00*/  ISETP.GE.U32.AND P1, PT, R0, 0x7, PT ;  /* 0x000000070000780c */ /* 0x000fe40003f26070 */
[----:B0-----:R-:W-:-:S04]  /*24c10*/  SEL R3, RZ, 0x1, !P0 ;  /* 0x00000001ff037807 */ /* 0x001fc80004000000 */
[----:B------:R-:W-:-:S07]  /*24c20*/  LOP3.LUT R6, R6, R3, RZ, 0x3c, !PT ;  /* 0x0000000306067212 */ /* 0x000fce00078e3cff */
[----:B------:R-:W-:Y:S01]  /*24c30*/  @P1 LOP3.LUT R6, R6, 0x1, R7, 0x78, !PT ;  /* 0x0000000106061812 */ /* 0x000fe200078e7807 */
[----:B------:R-:W-:Y:S02]  /*24c40*/  IMAD R7, R7, -0x7, R4 ;  /* 0xfffffff907077824 */ /* 0x000fe400078e0204 */
[----:B------:R-:W-:Y:S01]  /*24c50*/  IMAD.MOV.U32 R4, RZ, RZ, -0x1 ;  /* 0xffffffffff047424 */ /* 0x000fe200078e00ff */
[----:B---3--:R-:W-:-:S04]  /*24c60*/  IADD3 R14, P0, R14, UR24, RZ ;  /* 0x000000180e0e7c10 */ /* 0x008fc8000ff1e0ff */
[----:B--2---:R-:W-:Y:S01]  /*24c70*/  IADD3.X R16, R16, UR17, RZ, P0, !PT ;  /* 0x0000001110107c10 */ /* 0x004fe200087fe4ff */
[----:B------:R0:W-:Y:S01]  /*24c80*/  STL [R1+0x460], R14 ;  /* 0x0004600e01007387 */ /* 0x0001e20000100800 */
[----:B------:R-:W-:-:S03]  /*24c90*/  ISETP.GE.U32.AND P0, PT, R14, UR6, PT ;  /* 0x000000060e007c0c */ /* 0x000fc6000bf06070 */
[----:B------:R0:W-:Y:S01]  /*24ca0*/  STL [R1+0x45c], R16 ;  /* 0x00045c1001007387 */ /* 0x0001e20000100800 */
[----:B------:R-:W-:-:S13]  /*24cb0*/  ISETP.GE.U32.AND.EX P0, PT, R16, UR7, PT, P0 ;  /* 0x0000000710007c0c */ /* 0x000fda000bf06100 */
[----:B0-----:R-:W-:Y:S05]  /*24cc0*/  @P0 BRA `(.L_x_567) ;  /* 0x0000000400500947 */ /* 0x001fea0003800000 */
[----:B------:R-:W0:Y:S01]  /*24cd0*/  S2R R8, SR_CTAID.X ;  /* 0x0000000000087919 */ /* 0x000e220000002500 */
[----:B------:R-:W-:Y:S01]  /*24ce0*/  ULDC UR6, c[0x0][0x150] ;  /* 0x0000540000067ab9 */ /* 0x000fe20000000800 */
[----:B------:R-:W1:Y:S01]  /*24cf0*/  LDC R3, c[0x0][0x144] ;  /* 0x00005100ff037b82 */ /* 0x000e620000000800 */
[----:B------:R-:W-:Y:S01]  /*24d00*/  ULDC UR9, c[0x0][0x630] ;  /* 0x00018c0000097ab9 */ /* 0x000fe20000000800 */
[----:B------:R-:W2:Y:S06]  /*24d10*/  S2R R5, SR_CTAID.Y ;  /* 0x0000000000057919 */ /* 0x000eac0000002600 */
[----:B------:R-:W3:Y:S01]  /*24d20*/  LDC R12, c[0x0][0x148] ;  /* 0x00005200ff0c7b82 */ /* 0x000ee20000000800 */
[----:B0-----:R-:W-:-:S02]  /*24d30*/  I2FP.F32.U32 R2, R8 ;  /* 0x0000000800027245 */ /* 0x001fc40000201000 */
[----:B--2---:R-:W-:-:S03]  /*24d40*/  I2FP.F32.U32 R4, R5 ;  /* 0x0000000500047245 */ /* 0x004fc60000201000 */
[----:B------:R-:W-:Y:S01]  /*24d50*/  FMUL R2, R2, UR6 ;  /* 0x0000000602027c20 */ /* 0x000fe20008400000 */
[----:B------:R-:W-:Y:S02]  /*24d60*/  ULDC UR6, c[0x0][0x154] ;  /* 0x0000550000067ab9 */ /* 0x000fe40000000800 */
[----:B------:R-:W-:Y:S01]  /*24d70*/  FMUL R10, R4, UR6 ;  /* 0x00000006040a7c20 */ /* 0x000fe20008400000 */
[----:B------:R-:W-:Y:S02]  /*24d80*/  ULDC.64 UR6, c[0x0][0x628] ;  /* 0x00018a0000067ab9 */ /* 0x000fe40000000a00 */
[----:B------:R-:W0:Y:S01]  /*24d90*/  F2I.U32.TRUNC.NTZ R2, R2 ;  /* 0x0000000200027305 */ /* 0x000e22000020f000 */
[----:B------:R-:W-:-:S04]  /*24da0*/  ISETP.NE.U32.AND P0, PT, RZ, UR6, PT ;  /* 0x00000006ff007c0c */ /* 0x000fc8000bf05070 */
[----:B------:R-:W-:-:S03]  /*24db0*/  ISETP.NE.AND.EX P0, PT, RZ, UR7, PT, P0 ;  /* 0x00000007ff007c0c */ /* 0x000fc6000bf05300 */
[----:B------:R-:W2:Y:S01]  /*24dc0*/  F2I.U32.TRUNC.NTZ R10, R10 ;  /* 0x0000000a000a7305 */ /* 0x000ea2000020f000 */
[----:B0-----:R-:W-:Y:S02]  /*24dd0*/  IMAD.MOV R4, RZ, RZ, -R2 ;  /* 0x000000ffff047224 */ /* 0x001fe400078e0a02 */
[----:B------:R-:W-:Y:S02]  /*24de0*/  IMAD.MOV.U32 R2, RZ, RZ, R14 ;  /* 0x000000ffff027224 */ /* 0x000fe400078e000e */
[----:B-1----:R-:W-:Y:S02]  /*24df0*/  IMAD R8, R3, R4, R8 ;  /* 0x0000000403087224 */ /* 0x002fe400078e0208 */
[----:B--2---:R-:W-:-:S04]  /*24e00*/  IMAD.MOV R3, RZ, RZ, -R10 ;  /* 0x000000ffff037224 */ /* 0x004fc800078e0a0a */
[----:B---3--:R-:W-:Y:S02]  /*24e10*/  @P4 IMAD R8, R12, R3, R5 ;  /* 0x000000030c084224 */ /* 0x008fe400078e0205 */
[----:B------:R-:W-:Y:S01]  /*24e20*/  IMAD.MOV.U32 R3, RZ, RZ, R16 ;  /* 0x000000ffff037224 */ /* 0x000fe200078e0010 */
[----:B------:R-:W-:Y:S06]  /*24e30*/  @!P0 BRA `(.L_x_568) ;  /* 0x0000000000288947 */ /* 0x000fec0003800000 */
[----:B------:R-:W-:Y:S02]  /*24e40*/  ULDC UR8, c[0x0][0x634] ;  /* 0x00018d0000087ab9 */ /* 0x000fe40000000800 */
[----:B------:R-:W-:-:S05]  /*24e50*/  IADD3 R3, P0, R14, UR8, RZ ;  /* 0x000000080e037c10 */ /* 0x000fca000ff1e0ff */
[----:B------:R-:W-:-:S04]  /*24e60*/  IMAD.X R11, RZ, RZ, R16, P0 ;  /* 0x000000ffff0b7224 */ /* 0x000fc800000e0610 */
[----:B------:R-:W-:-:S04]  /*24e70*/  IMAD.WIDE.U32 R4, R11, UR6, RZ ;  /* 0x000000060b047c25 */ /* 0x000fc8000f8e00ff */
[----:B------:R-:W-:-:S04]  /*24e80*/  IMAD.WIDE.U32 R4, P0, R3, UR7, R4 ;  /* 0x0000000703047c25 */ /* 0x000fc8000f800004 */
[----:B------:R-:W-:-:S04]  /*24e90*/  IMAD.WIDE.U32 R2, R3, UR6, RZ ;  /* 0x0000000603027c25 */ /* 0x000fc8000f8e00ff */
[----:B------:R-:W-:Y:S01]  /*24ea0*/  IMAD.MOV.U32 R2, RZ, RZ, R5 ;  /* 0x000000ffff027224 */ /* 0x000fe200078e0005 */
[----:B------:R-:W-:Y:S01]  /*24eb0*/  IADD3 RZ, P1, R3, R4, RZ ;  /* 0x0000000403ff7210 */ /* 0x000fe20007f3e0ff */
[----:B------:R-:W-:-:S04]  /*24ec0*/  IMAD.X R3, RZ, RZ, RZ, P0 ;  /* 0x000000ffff037224 */ /* 0x000fc800000e06ff */
[----:B------:R-:W-:-:S08]  /*24ed0*/  IMAD.WIDE.U32.X R2, R11, UR7, R2, P1 ;  /* 0x000000070b027c25 */ /* 0x000fd000088e0402 */
.L_x_568:
[--C-:B------:R-:W-:Y:S01]  /*24ee0*/  SHF.R.U64 R10, R2, UR9, R3.reuse ;  /* 0x00000009020a7c19 */ /* 0x100fe20008001203 */
[----:B------:R-:W-:Y:S01]  /*24ef0*/  ULDC.64 UR6, c[0x0][0x620] ;  /* 0x0001880000067ab9 */ /* 0x000fe20000000a00 */
[----:B------:R-:W-:Y:S01]  /*24f00*/  SHF.R.U32.HI R2, RZ, UR9, R3 ;  /* 0x00000009ff027c19 */ /* 0x000fe20008011603 */
[----:B------:R-:W-:Y:S01]  /*24f10*/  IMAD.MOV.U32 R3, RZ, RZ, R16 ;  /* 0x000000ffff037224 */ /* 0x000fe200078e0010 */
[----:B------:R-:W-:Y:S01]  /*24f20*/  IADD3 R11, P0, RZ, -R10, RZ ;  /* 0x8000000aff0b7210 */ /* 0x000fe20007f1e0ff */
[----:B------:R-:W-:-:S04]  /*24f30*/  ULDC.64 UR8, c[0x0][0x640] ;  /* 0x0001900000087ab9 */ /* 0x000fc80000000a00 */
[----:B------:R-:W-:Y:S01]  /*24f40*/  IMAD.X R2, RZ, RZ, ~R2, P0 ;  /* 0x000000ffff027224 */ /* 0x000fe200000e0e02 */
[----:B------:R-:W-:-:S03]  /*24f50*/  ISETP.NE.U32.AND P0, PT, RZ, UR8, PT ;  /* 0x00000008ff007c0c */ /* 0x000fc6000bf05070 */
[----:B------:R-:W-:Y:S01]  /*24f60*/  IMAD R2, R2, UR6, RZ ;  /* 0x0000000602027c24 */ /* 0x000fe2000f8e02ff */
[----:B------:R-:W-:-:S03]  /*24f70*/  ISETP.NE.AND.EX P0, PT, RZ, UR9, PT, P0 ;  /* 0x00000009ff007c0c */ /* 0x000fc6000bf05300 */
[----:B------:R-:W-:Y:S02]  /*24f80*/  IMAD R5, R11, UR7, R2 ;  /* 0x000000070b057c24 */ /* 0x000fe4000f8e0202 */
[----:B------:R-:W-:-:S04]  /*24f90*/  IMAD.MOV.U32 R2, RZ, RZ, R14 ;  /* 0x000000ffff027224 */ /* 0x000fc800078e000e */
[----:B------:R-:W-:Y:S01]  /*24fa0*/  IMAD.WIDE.U32 R2, R11, UR6, R2 ;  /* 0x000000060b027c25 */ /* 0x000fe2000f8e0002 */
[----:B------:R-:W-:-:S03]  /*24fb0*/  ULDC UR6, c[0x0][0x618] ;  /* 0x0001860000067ab9 */ /* 0x000fc60000000800 */
[----:B------:R-:W-:-:S05]  /*24fc0*/  IMAD.IADD R3, R3, 0x1, R5 ;  /* 0x0000000103037824 */ /* 0x000fca00078e0205 */
[--C-:B------:R-:W-:Y:S02]  /*24fd0*/  SHF.R.U64 R11, R2, UR6, R3.reuse ;  /* 0x00000006020b7c19 */ /* 0x100fe40008001203 */
[----:B------:R-:W-:Y:S01]  /*24fe0*/  SHF.R.U32.HI R2, RZ, UR6, R3 ;  /* 0x00000006ff027c19 */ /* 0x000fe20008011603 */
[----:B------:R-:W-:-:S03]  /*24ff0*/  ULDC UR6, c[0x0][0x608] ;  /* 0x0001820000067ab9 */ /* 0x000fc60000000800 */
[--C-:B------:R-:W-:Y:S02]  /*25000*/  SHF.R.U64 R12, R11, UR6, R2.reuse ;  /* 0x000000060b0c7c19 */ /* 0x100fe40008001202 */
[----:B------:R-:W-:Y:S01]  /*25010*/  SHF.R.U32.HI R3, RZ, UR6, R2 ;  /* 0x00000006ff037c19 */ /* 0x000fe20008011602 */
[----:B------:R-:W-:-:S03]  /*25020*/  ULDC UR6, c[0x0][0x658] ;  /* 0x0001960000067ab9 */ /* 0x000fc60000000800 */
[--C-:B------:R-:W-:Y:S02]  /*25030*/  SHF.R.U64 R13, R12, UR6, R3.reuse ;  /* 0x000000060c0d7c19 */ /* 0x100fe40008001203 */
[----:B------:R-:W-:-:S03]  /*25040*/  SHF.R.U32.HI R14, RZ, UR6, R3 ;  /* 0x00000006ff0e7c19 */ /* 0x000fc60008011603 */
[----:B------:R-:W-:Y:S02]  /*25050*/  IMAD.MOV.U32 R2, RZ, RZ, R13 ;  /* 0x000000ffff027224 */ /* 0x000fe400078e000d */
        /* <DEDUP_REMOVED lines=12> */
.L_x_569:
[----:B------:R-:W-:Y:S01]  /*25120*/  ULDC UR6, c[0x0][0x648] ;  /* 0x0001920000067ab9 */ /* 0x000fe20000000800 */
[----:B------:R-:W-:Y:S02]  /*25130*/  LOP3.LUT R12, R12, UR15, RZ, 0xc0, !PT ;  /* 0x0000000f0c0c7c12 */ /* 0x000fe4000f8ec0ff */
[----:B------:R-:W-:Y:S01]  /*25140*/  SHF.R.U64 R3, R2, UR6, R3 ;  /* 0x0000000602037c19 */ /* 0x000fe20008001203 */
[----:B------:R-:W-:-:S04]  /*25150*/  ULDC UR6, c[0x0][0x638] ;  /* 0x00018e0000067ab9 */ /* 0x000fc80000000800 */
[----:B------:R-:W-:Y:S02]  /*25160*/  IMAD.MOV R2, RZ, RZ, -R3 ;  /* 0x000000ffff027224 */ /* 0x000fe400078e0a03 */
[----:B------:R-:W-:Y:S02]  /*25170*/  IMAD R5, R3, UR5, R12 ;  /* 0x0000000503057c24 */ /* 0x000fe4000f8e020c */
[----:B------:R-:W-:Y:S01]  /*25180*/  IMAD R13, R2, UR6, R13 ;  /* 0x00000006020d7c24 */ /* 0x000fe2000f8e020d */
[----:B------:R-:W-:Y:S01]  /*25190*/  ULDC UR6, c[0x0][0x610] ;  /* 0x0001840000067ab9 */ /* 0x000fe20000000800 */
[----:B------:R-:W-:Y:S01]  /*251a0*/  LOP3.LUT R2, R11, UR4, RZ, 0xc0, !PT ;  /* 0x000000040b027c12 */ /* 0x000fe2000f8ec0ff */
[----:B------:R-:W-:Y:S01]  /*251b0*/  IMAD R8, R5, UR6, R8 ;  /* 0x0000000605087c24 */ /* 0x000fe2000f8e0208 */
[----:B------:R-:W-:-:S03]  /*251c0*/  ULDC UR6, c[0x0][0x600] ;  /* 0x0001800000067ab9 */ /* 0x000fc60000000800 */
[----:B------:R-:W-:Y:S02]  /*251d0*/  IMAD R13, R13, UR6, R2 ;  /* 0x000000060d0d7c24 */ /* 0x000fe4000f8e0202 */
[----:B------:R-:W-:-:S03]  /*251e0*/  IMAD.MOV.U32 R2, RZ, RZ, 0x1 ;  /* 0x00000001ff027424 */ /* 0x000fc600078e00ff */
[----:B------:R-:W-:Y:S02]  /*251f0*/  SEL R4, R13, R8, !P4 ;  /* 0x000000080d047207 */ /* 0x000fe40006000000 */
[----:B------:R-:W-:-:S07]  /*25200*/  SEL R5, R8, R13, !P4 ;  /* 0x0000000d08057207 */ /* 0x000fce0006000000 */
.L_x_567:
[----:B------:R-:W-:Y:S05]  /*25210*/  BSYNC B1 ;  /* 0x0000000000017941 */ /* 0x000fea0003800000 */
.L_x_566:
[----:B------:R-:W-:-:S13]  /*25220*/  LOP3.LUT P0, RZ, R2, 0xff, RZ, 0xc0, !PT ;  /* 0x000000ff02ff7812 */ /* 0x000fda000780c0ff */
[----:B------:R-:W-:Y:S05]  /*25230*/  @P0 BRA `(.L_x_570) ;  /* 0xfffffff4001c0947 */ /* 0x000fea000383ffff */
[----:B------:R-:W-:Y:S05]  /*25240*/  BSYNC B0 ;  /* 0x0000000000007941 */ /* 0x000fea0003800000 */
.L_x_559:
[----:B------:R-:W-:-:S03]  /*25250*/  UMOV UR6, 0xffffffff ;  /* 0xffffffff00067882 */ /* 0x000fc60000000000 */
[----:B------:R-:W-:Y:S05]  /*25260*/  BRA.DIV UR6, `(.L_x_571) ;  /* 0x0000000606947947 */ /* 0x000fea000b800000 */
[----:B------:R-:W-:-:S13]  /*25270*/  ELECT P0, URZ, PT ;  /* 0x00000000003f782f */ /* 0x000fda0003800000 */
.L_x_588:
[----:B------:R-:W-:Y:S04]  /*25280*/  BSSY B0, `(.L_x_572) ;  /* 0x0000047000007945 */ /* 0x000fe80003800000 */
[----:B------:R-:W-:Y:S05]  /*25290*/  @!P0 BRA `(.L_x_573) ;  /* 0x0000000400148947 */ /* 0x000fea0003800000 */
[----:B------:R-:W-:-:S04]  /*252a0*/  ULOP3.LUT UR6, UR13, 0x2, URZ, 0xfc, !UPT ;  /* 0x000000020d067892 */ /* 0x000fc8000f8efc3f */
[----:B------:R-:W-:-:S06]  /*252b0*/  UISETP.NE.AND UP0, UPT, UR6, 0x3, UPT ;  /* 0x000000030600788c */ /* 0x000fcc000bf05270 */
[----:B------:R-:W-:-:S13]  /*252c0*/  PLOP3.LUT P0, PT, PT, PT, UP0, 0x80, 0x0 ;  /* 0x000000000000781c */ /* 0x000fda0003f0f008 */
[----:B------:R-:W-:Y:S05]  /*252d0*/  @!P0 BRA `(.L_x_574) ;  /* 0x0000000000048947 */ /* 0x000fea0003800000 */
[----:B------:R-:W-:Y:S01]  /*252e0*/  BPT.TRAP 0x1 ;  /* 0x000000040000795c */ /* 0x000fe20000300000 */
.L_x_574:
[----:B------:R-:W0:Y:S01]  /*252f0*/  S2R R3, SR_CgaCtaId ;  /* 0x0000000000037919 */ /* 0x000e220000008800 */
[----:B------:R-:W-:Y:S02]  /*25300*/  MOV R0, 0x400 ;  /* 0x0000040000007802 */ /* 0x000fe40000000f00 */
[----:B------:R-:W-:Y:S02]  /*25310*/  SHF.L.U32 R2, R6, 0x1f, RZ ;  /* 0x0000001f06027819 */ /* 0x000fe400000006ff */
[----:B0-----:R-:W-:-:S05]  /*25320*/  LEA R0, R3, R0, 0x18 ;  /* 0x0000000003007211 */ /* 0x001fca00078ec0ff */
[----:B------:R-:W-:-:S04]  /*25330*/  VIADD R0, R0, 0x38 ;  /* 0x0000003800007836 */ /* 0x000fc80000000000 */
[----:B------:R-:W-:-:S04]  /*25340*/  IMAD R3, R7, 0x8, R0 ;  /* 0x0000000807037824 */ /* 0x000fc800078e0200 */
[----:B------:R-:W0:Y:S02]  /*25350*/  SYNCS.PHASECHK.TRANS64.TRYWAIT P0, [R3+URZ], R2 ;  /* 0x00000002030075a7 */ /* 0x000e24000800017f */
[----:B0-----:R-:W-:Y:S05]  /*25360*/  @!P0 BRA `(.L_x_575) ;  /* 0x0000000400748947 */ /* 0x001fea0003800000 */
.L_x_589:
[----:B------:R-:W-:-:S05]  /*25370*/  VIADD R7, R7, 0x1 ;  /* 0x0000000107077836 */ /* 0x000fca0000000000 */
[----:B------:R-:W-:-:S04]  /*25380*/  ISETP.NE.AND P0, PT, R7, 0x7, PT ;  /* 0x000000070700780c */ /* 0x000fc80003f05270 */
[----:B0-----:R-:W-:Y:S02]  /*25390*/  SEL R3, RZ, 0x1, P0 ;  /* 0x00000001ff037807 */ /* 0x001fe40000000000 */
[----:B------:R-:W-:Y:S02]  /*253a0*/  SEL R7, R7, RZ, P0 ;  /* 0x000000ff07077207 */ /* 0x000fe40000000000 */
[----:B------:R-:W-:-:S03]  /*253b0*/  LOP3.LUT R6, R6, R3, RZ, 0x3c, !PT ;  /* 0x0000000306067212 */ /* 0x000fc600078e3cff */
[----:B------:R-:W-:Y:S01]  /*253c0*/  IMAD R3, R7, 0x8, R0 ;  /* 0x0000000807037824 */ /* 0x000fe200078e0200 */
[----:B------:R-:W-:-:S04]  /*253d0*/  SHF.L.U32 R2, R6, 0x1f, RZ ;  /* 0x0000001f06027819 */ /* 0x000fc800000006ff */
[----:B------:R-:W0:Y:S02]  /*253e0*/  SYNCS.PHASECHK.TRANS64.TRYWAIT P0, [R3+URZ], R2 ;  /* 0x00000002030075a7 */ /* 0x000e24000800017f */
[----:B0-----:R-:W-:Y:S05]  /*253f0*/  @!P0 BRA `(.L_x_576) ;  /* 0x0000000400648947 */ /* 0x001fea0003800000 */
.L_x_590:
[----:B0-----:R-:W-:-:S05]  /*25400*/  VIADD R2, R7, 0x1 ;  /* 0x0000000107027836 */ /* 0x001fca0000000000 */
[----:B------:R-:W-:-:S04]  /*25410*/  ISETP.NE.AND P0, PT, R2, 0x7, PT ;  /* 0x000000070200780c */ /* 0x000fc80003f05270 */
[----:B------:R-:W-:Y:S02]  /*25420*/  SEL R3, RZ, 0x1, P0 ;  /* 0x00000001ff037807 */ /* 0x000fe40000000000 */
[----:B------:R-:W-:Y:S02]  /*25430*/  SEL R5, R2, RZ, P0 ;  /* 0x000000ff02057207 */ /* 0x000fe40000000000 */
[----:B------:R-:W-:-:S03]  /*25440*/  LOP3.LUT R6, R6, R3, RZ, 0x3c, !PT ;  /* 0x0000000306067212 */ /* 0x000fc600078e3cff */
[----:B------:R-:W-:Y:S01]  /*25450*/  IMAD R3, R5, 0x8, R0 ;  /* 0x0000000805037824 */ /* 0x000fe200078e0200 */
[----:B------:R-:W-:-:S04]  /*25460*/  SHF.L.U32 R2, R6, 0x1f, RZ ;  /* 0x0000001f06027819 */ /* 0x000fc800000006ff */
[----:B------:R-:W0:Y:S02]  /*25470*/  SYNCS.PHASECHK.TRANS64.TRYWAIT P0, [R3+URZ], R2 ;  /* 0x00000002030075a7 */ /* 0x000e24000800017f */
[----:B0-----:R-:W-:Y:S05]  /*25480*/  @!P0 BRA `(.L_x_577) ;  /* 0x0000000400548947 */ /* 0x001fea0003800000 */
.L_x_591:
        /* <DEDUP_REMOVED lines=9> */
.L_x_592:
        /* <DEDUP_REMOVED lines=9> */
.L_x_593:
        /* <DEDUP_REMOVED lines=9> */
.L_x_594:
[----:B0-----:R-:W-:-:S05]  /*25640*/  VIADD R2, R5, 0x1 ;  /* 0x0000000105027836 */ /* 0x001fca0000000000 */
[----:B------:R-:W-:-:S04]  /*25650*/  ISETP.NE.AND P0, PT, R2, 0x7, PT ;  /* 0x000000070200780c */ /* 0x000fc80003f05270 */
[----:B------:R-:W-:Y:S02]  /*25660*/  SEL R4, RZ, 0x1, P0 ;  /* 0x00000001ff047807 */ /* 0x000fe40000000000 */
[----:B------:R-:W-:Y:S02]  /*25670*/  SEL R3, R2, RZ, P0 ;  /* 0x000000ff02037207 */ /* 0x000fe40000000000 */
[----:B------:R-:W-:-:S03]  /*25680*/  LOP3.LUT R4, R7, R4, RZ, 0x3c, !PT ;  /* 0x0000000407047212 */ /* 0x000fc600078e3cff */
[----:B------:R-:W-:Y:S01]  /*25690*/  IMAD R3, R3, 0x8, R0 ;  /* 0x0000000803037824 */ /* 0x000fe200078e0200 */
[----:B------:R-:W-:-:S07]  /*256a0*/  SHF.L.U32 R0, R4, 0x1f, RZ ;  /* 0x0000001f04007819 */ /* 0x000fce00000006ff */
.L_x_581:
[----:B0-----:R0:W1:Y:S02]  /*256b0*/  SYNCS.PHASECHK.TRANS64.TRYWAIT P0, [R3+URZ], R0 ;  /* 0x00000000030075a7 */ /* 0x001064000800017f */
[----:B-1----:R-:W-:Y:S05]  /*256c0*/  @!P0 NANOSLEEP.SYNCS 0x989680 ;  /* 0x009896800000895d */ /* 0x002fea0003900000 */
[----:B------:R-:W1:Y:S02]  /*256d0*/  @!P0 SYNCS.PHASECHK.TRANS64 P0, [R3+URZ], R0 ;  /* 0x00000000030085a7 */ /* 0x000e64000800007f */
[----:B-1----:R-:W-:Y:S05]  /*256e0*/  @!P0 BRA `(.L_x_581) ;  /* 0xfffffffc00f08947 */ /* 0x002fea000383ffff */
.L_x_573:
[----:B------:R-:W-:Y:S05]  /*256f0*/  BSYNC B0 ;  /* 0x0000000000007941 */ /* 0x000fea0003800000 */
.L_x_572:
[----:B------:R-:W-:Y:S05]  /*25700*/  EXIT ;  /* 0x000000000000794d */ /* 0x000fea0003800000 */
.L_x_21:
[----:B--2---:R-:W-:-:S04]  /*25710*/  IMAD.U32 R3, RZ, RZ, UR6 ;  /* 0x00000006ff037e24 */ /* 0x004fc8000f8e00ff */
[----:B------:R2:W3:Y:S03]  /*25720*/  SYNCS.PHASECHK.TRANS64.TRYWAIT P0, [R3+URZ], R0 ;  /* 0x00000000030075a7 */ /* 0x0004e6000800017f */
[----:B---3--:R-:W-:Y:S05]  /*25730*/  @!P0 NANOSLEEP.SYNCS 0x989680 ;  /* 0x009896800000895d */ /* 0x008fea0003900000 */
[----:B------:R-:W3:Y:S02]  /*25740*/  @!P0 SYNCS.PHASECHK.TRANS64 P0, [R3+URZ], R0 ;  /* 0x00000000030085a7 */ /* 0x000ee4000800007f */
[----:B---3--:R-:W-:Y:S05]  /*25750*/  @!P0 BRA `(.L_x_21) ;  /* 0xfffffffc00ec8947 */ /* 0x008fea000383ffff */
[----:B------:R-:W-:Y:S05]  /*25760*/  BRA `(.L_x_20) ;  /* 0xfffffdd400b87947 */ /* 0x000fea000383ffff */
.L_x_27:
[----:B-----5:R2:W-:Y:S02]  /*25770*/  STL [R1+0x474], R0 ;  /* 0x0004740001007387 */ /* 0x0205e40000100800 */
[----:B--2---:R-:W-:-:S04]  /*25780*/  IMAD.U32 R0, RZ, RZ, UR16 ;  /* 0x00000010ff007e24 */ /* 0x004fc8000f8e00ff */
[----:B------:R2:W3:Y:S03]  /*25790*/  SYNCS.PHASECHK.TRANS64.TRYWAIT P0, [R0+URZ], R2 ;  /* 0x00000002000075a7 */ /* 0x0004e6000800017f */
[----:B---3--:R-:W-:Y:S05]  /*257a0*/  @!P0 NANOSLEEP.SYNCS 0x989680 ;  /* 0x009896800000895d */ /* 0x008fea0003900000 */
[----:B------:R2:W3:Y:S02]  /*257b0*/  @!P0 SYNCS.PHASECHK.TRANS64 P0, [R0+URZ], R2 ;  /* 0x00000002000085a7 */ /* 0x0004e4000800007f */
[----:B--2---:R2:W5:Y:S02]  /*257c0*/  LDL.LU R0, [R1+0x474] ;  /* 0x0004740001007983 */ /* 0x0045640000300800 */
[----:B--23--:R-:W-:Y:S05]  /*257d0*/  @!P0 BRA `(.L_x_27) ;  /* 0xfffffffc00e48947 */ /* 0x00cfea000383ffff */
[----:B------:R-:W-:Y:S05]  /*257e0*/  BRA `(.L_x_26) ;  /* 0xfffffe1800847947 */ /* 0x000fea000383ffff */
.L_x_560:
[----:B------:R-:W-:Y:S01]  /*257f0*/  BSSY B1, `(.L_x_582) ;  /* 0x0000006000017945 */ /* 0x000fe20003800000 */
[----:B------:R-:W-:-:S07]  /*25800*/  IMAD.MOV.U32 R2, RZ, RZ, -0x1 ;  /* 0xffffffffff027424 */ /* 0x000fce00078e00ff */
[----:B------:R-:W-:Y:S05]  /*25810*/  WARPSYNC.COLLECTIVE R2, `(.L_x_583) ;  /* 0x00000000020c7348 */ /* 0x000fea0003c00000 */
[----:B------:R-:W-:Y:S02]  /*25820*/  ELECT P0, UR62, PT ;  /* 0x00000000003e782f */ /* 0x000fe40003800000 */
[----:B------:R-:W-:Y:S01]  /*25830*/  MOV R2, UR62 ;  /* 0x0000003e00027c02 */ /* 0x000fe20008000f00 */
[----:B------:R-:W-:Y:S10]  /*25840*/  ENDCOLLECTIVE ;  /* 0x000000000000791b */ /* 0x000ff40003800000 */
.L_x_583:
[----:B------:R-:W-:Y:S05]  /*25850*/  BSYNC B1 ;  /* 0x0000000000017941 */ /* 0x000fea0003800000 */
.L_x_582:
[----:B------:R-:W-:Y:S05]  /*25860*/  BRA `(.L_x_584) ;  /* 0xffffffec009c7947 */ /* 0x000fea000383ffff */
.L_x_563:
[----:B0-----:R0:W1:Y:S02]  /*25870*/  SYNCS.PHASECHK.TRANS64.TRYWAIT P0, [R12+URZ+0x38], R11 ;  /* 0x0000380b0c0075a7 */ /* 0x001064000800017f */
[----:B-1----:R-:W-:Y:S05]  /*25880*/  @!P0 NANOSLEEP.SYNCS 0x989680 ;  /* 0x009896800000895d */ /* 0x002fea0003900000 */
[----:B------:R-:W1:Y:S02]  /*25890*/  @!P0 SYNCS.PHASECHK.TRANS64 P0, [R12+URZ+0x38], R11 ;  /* 0x0000380b0c0085a7 */ /* 0x000e64000800007f */
[----:B-1----:R-:W-:Y:S05]  /*258a0*/  @!P0 BRA `(.L_x_563) ;  /* 0xfffffffc00f08947 */ /* 0x002fea000383ffff */
[----:B------:R-:W-:Y:S05]  /*258b0*/  BRA `(.L_x_585) ;  /* 0xffffffec00d87947 */ /* 0x000fea000383ffff */
.L_x_571:
[----:B------:R-:W-:Y:S01]  /*258c0*/  BSSY B0, `(.L_x_586) ;  /* 0x0000006000007945 */ /* 0x000fe20003800000 */
[----:B------:R-:W-:-:S07]  /*258d0*/  IMAD.MOV.U32 R2, RZ, RZ, -0x1 ;  /* 0xffffffffff027424 */ /* 0x000fce00078e00ff */
[----:B------:R-:W-:Y:S05]  /*258e0*/  WARPSYNC.COLLECTIVE R2, `(.L_x_587) ;  /* 0x00000000020c7348 */ /* 0x000fea0003c00000 */
[----:B------:R-:W-:Y:S02]  /*258f0*/  ELECT P0, UR62, PT ;  /* 0x00000000003e782f */ /* 0x000fe40003800000 */
[----:B------:R-:W-:Y:S01]  /*25900*/  MOV R2, UR62 ;  /* 0x0000003e00027c02 */ /* 0x000fe20008000f00 */
[----:B------:R-:W-:Y:S10]  /*25910*/  ENDCOLLECTIVE ;  /* 0x000000000000791b */ /* 0x000ff40003800000 */
.L_x_587:
[----:B------:R-:W-:Y:S05]  /*25920*/  BSYNC B0 ;  /* 0x0000000000007941 */ /* 0x000fea0003800000 */
.L_x_586:
[----:B------:R-:W-:Y:S05]  /*25930*/  BRA `(.L_x_588) ;  /* 0xfffffff800507947 */ /* 0x000fea000383ffff */
.L_x_575:
[----:B0-----:R0:W1:Y:S02]  /*25940*/  SYNCS.PHASECHK.TRANS64.TRYWAIT P0, [R3+URZ], R2 ;  /* 0x00000002030075a7 */ /* 0x001064000800017f */
[----:B-1----:R-:W-:Y:S05]  /*25950*/  @!P0 NANOSLEEP.SYNCS 0x989680 ;  /* 0x009896800000895d */ /* 0x002fea0003900000 */
[----:B------:R-:W1:Y:S02]  /*25960*/  @!P0 SYNCS.PHASECHK.TRANS64 P0, [R3+URZ], R2 ;  /* 0x00000002030085a7 */ /* 0x000e64000800007f */
[----:B-1----:R-:W-:Y:S05]  /*25970*/  @!P0 BRA `(.L_x_575) ;  /* 0xfffffffc00f08947 */ /* 0x002fea000383ffff */
[----:B------:R-:W-:Y:S05]  /*25980*/  BRA `(.L_x_589) ;  /* 0xfffffff800787947 */ /* 0x000fea000383ffff */
.L_x_576:
[----:B0-----:R0:W1:Y:S02]  /*25990*/  SYNCS.PHASECHK.TRANS64.TRYWAIT P0, [R3+URZ], R2 ;  /* 0x00000002030075a7 */ /* 0x001064000800017f */
[----:B-1----:R-:W-:Y:S05]  /*259a0*/  @!P0 NANOSLEEP.SYNCS 0x989680 ;  /* 0x009896800000895d */ /* 0x002fea0003900000 */
[----:B------:R-:W1:Y:S02]  /*259b0*/  @!P0 SYNCS.PHASECHK.TRANS64 P0, [R3+URZ], R2 ;  /* 0x00000002030085a7 */ /* 0x000e64000800007f */
[----:B-1----:R-:W-:Y:S05]  /*259c0*/  @!P0 BRA `(.L_x_576) ;  /* 0xfffffffc00f08947 */ /* 0x002fea000383ffff */
[----:B------:R-:W-:Y:S05]  /*259d0*/  BRA `(.L_x_590) ;  /* 0xfffffff800887947 */ /* 0x000fea000383ffff */
.L_x_577:
[----:B0-----:R0:W1:Y:S02]  /*259e0*/  SYNCS.PHASECHK.TRANS64.TRYWAIT P0, [R3+URZ], R2 ;  /* 0x00000002030075a7 */ /* 0x001064000800017f */
[----:B-1----:R-:W-:Y:S05]  /*259f0*/  @!P0 NANOSLEEP.SYNCS 0x989680 ;  /* 0x009896800000895d */ /* 0x002fea0003900000 */
[----:B------:R-:W1:Y:S02]  /*25a00*/  @!P0 SYNCS.PHASECHK.TRANS64 P0, [R3+URZ], R2 ;  /* 0x00000002030085a7 */ /* 0x000e64000800007f */
[----:B-1----:R-:W-:Y:S05]  /*25a10*/  @!P0 BRA `(.L_x_577) ;  /* 0xfffffffc00f08947 */ /* 0x002fea000383ffff */
[----:B------:R-:W-:Y:S05]  /*25a20*/  BRA `(.L_x_591) ;  /* 0xfffffff800987947 */ /* 0x000fea000383ffff */
.L_x_578:
[----:B0-----:R0:W1:Y:S02]  /*25a30*/  SYNCS.PHASECHK.TRANS64.TRYWAIT P0, [R3+URZ], R2 ;  /* 0x00000002030075a7 */ /* 0x001064000800017f */
[----:B-1----:R-:W-:Y:S05]  /*25a40*/  @!P0 NANOSLEEP.SYNCS 0x989680 ;  /* 0x009896800000895d */ /* 0x002fea0003900000 */
[----:B------:R-:W1:Y:S02]  /*25a50*/  @!P0 SYNCS.PHASECHK.TRANS64 P0, [R3+URZ], R2 ;  /* 0x00000002030085a7 */ /* 0x000e64000800007f */
[----:B-1----:R-:W-:Y:S05]  /*25a60*/  @!P0 BRA `(.L_x_578) ;  /* 0xfffffffc00f08947 */ /* 0x002fea000383ffff */
[----:B------:R-:W-:Y:S05]  /*25a70*/  BRA `(.L_x_592) ;  /* 0xfffffff800a87947 */ /* 0x000fea000383ffff */
.L_x_579:
[----:B0-----:R0:W1:Y:S02]  /*25a80*/  SYNCS.PHASECHK.TRANS64.TRYWAIT P0, [R3+URZ], R2 ;  /* 0x00000002030075a7 */ /* 0x001064000800017f */
[----:B-1----:R-:W-:Y:S05]  /*25a90*/  @!P0 NANOSLEEP.SYNCS 0x989680 ;  /* 0x009896800000895d */ /* 0x002fea0003900000 */
[----:B------:R-:W1:Y:S02]  /*25aa0*/  @!P0 SYNCS.PHASECHK.TRANS64 P0, [R3+URZ], R2 ;  /* 0x00000002030085a7 */ /* 0x000e64000800007f */
[----:B-1----:R-:W-:Y:S05]  /*25ab0*/  @!P0 BRA `(.L_x_579) ;  /* 0xfffffffc00f08947 */ /* 0x002fea000383ffff */
[----:B------:R-:W-:Y:S05]  /*25ac0*/  BRA `(.L_x_593) ;  /* 0xfffffff800b87947 */ /* 0x000fea000383ffff */
.L_x_580:
[----:B0-----:R0:W1:Y:S02]  /*25ad0*/  SYNCS.PHASECHK.TRANS64.TRYWAIT P0, [R3+URZ], R2 ;  /* 0x00000002030075a7 */ /* 0x001064000800017f */
[----:B-1----:R-:W-:Y:S05]  /*25ae0*/  @!P0 NANOSLEEP.SYNCS 0x989680 ;  /* 0x009896800000895d */ /* 0x002fea0003900000 */
[----:B------:R-:W1:Y:S02]  /*25af0*/  @!P0 SYNCS.PHASECHK.TRANS64 P0, [R3+URZ], R2 ;  /* 0x00000002030085a7 */ /* 0x000e64000800007f */
[----:B-1----:R-:W-:Y:S05]  /*25b00*/  @!P0 BRA `(.L_x_580) ;  /* 0xfffffffc00f08947 */ /* 0x002fea000383ffff */
[----:B------:R-:W-:Y:S05]  /*25b10*/  BRA `(.L_x_594) ;  /* 0xfffffff800c87947 */ /* 0x000fea000383ffff */
.L_x_595:
[----:B------:R-:W-:-:S00]  /*25b20*/  BRA `(.L_x_595) ;  /* 0xfffffffc00fc7947 */ /* 0x000fc0000383ffff */
[----:B------:R-:W-:-:S00]  /*25b30*/  NOP ;  /* 0x0000000000007918 */ /* 0x000fc00000000000 */
        /* <DEDUP_REMOVED lines=12> */
.L_x_596:


//--------------------- .nv.shared._ZN7cutlass13device_kernelINS_4gemm6kernel13GemmUniversalIN4cute5tupleIJiiiiEEENS1_10collective13CollectiveMmaINS1_37MainloopSm90TmaGmmaWarpSpecializedFP8ILi7ENS5_IJNS4_1CILi2EEESB_NSA_ILi1EEEEEENS1_35KernelTmaWarpSpecializedCooperativeEEENS5_IJNSA_ILi256EEESG_NSA_ILi64EEEEEENS_12float_e5m2_tENS5_IJlSC_lEEESJ_SK_NS4_8TiledMMAINS4_8MMA_AtomIJNS4_4SM904GMMA31MMA_64x256x32_F32E5M2E5M2_SS_TNILNSO_7ScaleInE1ELSQ_1EEEEEENS4_6LayoutINS5_IJSB_SC_SC_EEENS5_IJSC_NSA_ILi0EEESV_EEEEENS5_IJNS4_10UnderscoreESY_SY_EEEEENS4_23SM90_TMA_LOAD_MULTICASTENS4_14ComposedLayoutINS4_7SwizzleILi2ELi4ELi3EEENS4_18smem_ptr_flag_bitsILi8EEENST_INS5_IJNSA_ILi8EEESH_EEENS5_IJSH_SC_EEEEEEEvNS4_8identityES11_S1B_vS1C_EENS_8epilogue10collective6detail29Sm90TmaWarpSpecializedAdapterINS1F_15DefaultEpilogueISJ_SK_SK_NS1E_6thread17LinearCombinationISJ_Li1EffLNS1J_9ScaleType4KindE0ELNS_15FloatRoundStyleE2ESJ_EENS1_15EpilogueDefaultEEEEEvvEEEEvNT_6ParamsE --------------------------
	.section	.nv.shared._ZN7cutlass13device_kernelINS_4gemm6kernel13GemmUniversalIN4cute5tupleIJiiiiEEENS1_10collective13CollectiveMmaINS1_37MainloopSm90TmaGmmaWarpSpecializedFP8ILi7ENS5_IJNS4_1CILi2EEESB_NSA_ILi1EEEEEENS1_35KernelTmaWarpSpecializedCooperativeEEENS5_IJNSA_ILi256EEESG_NSA_ILi64EEEEEENS_12float_e5m2_tENS5_IJlSC_lEEESJ_SK_NS4_8TiledMMAINS4_8MMA_AtomIJNS4_4SM904GMMA31MMA_64x256x32_F32E5M2E5M2_SS_TNILNSO_7ScaleInE1ELSQ_1EEEEEENS4_6LayoutINS5_IJSB_SC_SC_EEENS5_IJSC_NSA_ILi0EEESV_EEEEENS5_IJNS4_10UnderscoreESY_SY_EEEEENS4_23SM90_TMA_LOAD_MULTICASTENS4_14ComposedLayoutINS4_7SwizzleILi2ELi4ELi3EEENS4_18smem_ptr_flag_bitsILi8EEENST_INS5_IJNSA_ILi8EEESH_EEENS5_IJSH_SC_EEEEEEEvNS4_8identityES11_S1B_vS1C_EENS_8epilogue10collective6detail29Sm90TmaWarpSpecializedAdapterINS1F_15DefaultEpilogueISJ_SK_SK_NS1E_6thread17LinearCombinationISJ_Li1EffLNS1J_9ScaleType4KindE0ELNS_15FloatRoundStyleE2ESJ_EENS1_15EpilogueDefaultEEEEEvvEEEEvNT_6ParamsE,"aw",@nobits
	.sectionflags	@""
	.align	16
	.zero		1024


//--------------------- .nv.shared.reserved.0     --------------------------
	.section	.nv.shared.reserved.0,"aw",@nobits
	.weak		__nv_reservedSMEM_offset_0_alias
	.size		__nv_reservedSMEM_offset_0_alias, 0, 0
	.other		__nv_reservedSMEM_offset_0_alias,@"STO_CUDA_RESERVED_SHARED STV_DEFAULT"
__nv_reservedSMEM_offset_0_alias:
	.zero		0


//--------------------- .nv.global                --------------------------
	.section	.nv.global,"aw",@nobits
.nv.global:
	.type		_ZN39_INTERNAL_ee07a681_4_k_cu_e322f1d1_50704cute1_E,@object
	.size		_ZN39_INTERNAL_ee07a681_4_k_cu_e322f1d1_50704cute1_E,(_ZN39_INTERNAL_ee07a681_4_k_cu_e322f1d1_50704cuda3std3__45__cpo6cbeginE - _ZN39_INTERNAL_ee07a681_4_k_cu_e322f1d1_50704cute1_E)
_ZN39_INTERNAL_ee07a681_4_k_cu_e322f1d1_50704cute1_E:
	.zero		1
	.type		_ZN39_INTERNAL_ee07a681_4_k_cu_e322f1d1_50704cuda3std3__45__cpo6cbeginE,@object
	.size		_ZN39_INTERNAL_ee07a681_4_k_cu_e322f1d1_50704cuda3std3__45__cpo6cbeginE,(_ZN39_INTERNAL_ee07a681_4_k_cu_e322f1d1_50704cuda3std3__48in_placeE - _ZN39_INTERNAL_ee07a681_4_k_cu_e322f1d1_50704cuda3std3__45__cpo6cbeginE)
_ZN39_INTERNAL_ee07a681_4_k_cu_e322f1d1_50704cuda3std3__45__cpo6cbeginE:
	.zero		1
	.type		_ZN39_INTERNAL_ee07a681_4_k_cu_e322f1d1_50704cuda3std3__48in_placeE,@object
	.size		_ZN39_INTERNAL_ee07a681_4_k_cu_e322f1d1_50704cuda3std3__48in_placeE,(_ZN39_INTERNAL_ee07a681_4_k_cu_e322f1d1_50704cuda3std6ranges3__45__cpo9iter_moveE - _ZN39_INTERNAL_ee07a681_4_k_cu_e322f1d1_50704cuda3std3__48in_placeE)
_ZN39_INTERNAL_ee07a681_4_k_cu_e322f1d1_50704cuda3std3__48in_placeE:
	.zero		1
	.type		_ZN39_INTERNAL_ee07a681_4_k_cu_e322f1d1_50704cuda3std6ranges3__45__cpo9iter_moveE,@object
	.size		_ZN39_INTERNAL_ee07a681_4_k_cu_e322f1d1_50704cuda3std6ranges3__45__cpo9iter_moveE,(_ZN39_INTERNAL_ee07a681_4_k_cu_e322f1d1_50704cuda3std3__45__cpo5beginE - _ZN39_INTERNAL_ee07a681_4_k_cu_e322f1d1_50704cuda3std6ranges3__45__cpo9iter_moveE)
_ZN39_INTERNAL_ee07a681_4_k_cu_e322f1d1_50704cuda3std6ranges3__45__cpo9iter_moveE:
	.zero		1
	.type		_ZN39_INTERNAL_ee07a681_4_k_cu_e322f1d1_50704cuda3std3__45__cpo5beginE,@object
	.size		_ZN39_INTERNAL_ee07a681_4_k_cu_e322f1d1_50704cuda3std3__45__cpo5beginE,(_ZN39_INTERNAL_ee07a681_4_k_cu_e322f1d1_50704cuda3std3__441_GLOBAL__N__ee07a681_4_k_cu_e322f1d1_50706ignoreE - _ZN39_INTERNAL_ee07a681_4_k_cu_e322f1d1_50704cuda3std3__45__cpo5beginE)
_ZN39_INTERNAL_ee07a681_4_k_cu_e322f1d1_50704cuda3std3__45__cpo5beginE:
	.zero		1
	.type		_ZN39_INTERNAL_ee07a681_4_k_cu_e322f1d1_50704cuda3std3__441_GLOBAL__N__ee07a681_4_k_cu_e322f1d1_50706ignoreE,@object
	.size		_ZN39_INTERNAL_ee07a681_4_k_cu_e322f1d1_50704cuda3std3__441_GLOBAL__N__ee07a681_4_k_cu_e322f1d1_50706ignoreE,(_ZN39_INTERNAL_ee07a681_4_k_cu_e322f1d1_50704cute7productE - _ZN39_INTERNAL_ee07a681_4_k_cu_e322f1d1_50704cuda3std3__441_GLOBAL__N__ee07a681_4_k_cu_e322f1d1_50706ignoreE)
_ZN39_INTERNAL_ee07a681_4_k_cu_e322f1d1_50704cuda3std3__441_GLOBAL__N__ee07a681_4_k_cu_e322f1d1_50706ignoreE:
	.zero		1
	.type		_ZN39_INTERNAL_ee07a681_4_k_cu_e322f1d1_50704cute7productE,@object
	.size		_ZN39_INTERNAL_ee07a681_4_k_cu_e322f1d1_50704cute7productE,(_ZN39_INTERNAL_ee07a681_4_k_cu_e322f1d1_50704cuda3std3__45__cpo3endE - _ZN39_INTERNAL_ee07a681_4_k_cu_e322f1d1_50704cute7productE)
_ZN39_INTERNAL_ee07a681_4_k_cu_e322f1d1_50704cute7productE:
	.zero		1
	.type		_ZN39_INTERNAL_ee07a681_4_k_cu_e322f1d1_50704cuda3std3__45__cpo3endE,@object
	.size		_ZN39_INTERNAL_ee07a681_4_k_cu_e322f1d1_50704cuda3std3__45__cpo3endE,(_ZN39_INTERNAL_ee07a681_4_k_cu_e322f1d1_50704cuda3std3__419piecewise_constructE - _ZN39_INTERNAL_ee07a681_4_k_cu_e322f1d1_50704cuda3std3__45__cpo3endE)
_ZN39_INTERNAL_ee07a681_4_k_cu_e322f1d1_50704cuda3std3__45__cpo3endE:
	.zero		1
	.type		_ZN39_INTERNAL_ee07a681_4_k_cu_e322f1d1_50704cuda3std3__419piecewise_constructE,@object
	.size		_ZN39_INTERNAL_ee07a681_4_k_cu_e322f1d1_50704cuda3std3__419piecewise_constructE,(_ZN39_INTERNAL_ee07a681_4_k_cu_e322f1d1_50704cuda3std3__45__cpo4cendE - _ZN39_INTERNAL_ee07a681_4_k_cu_e322f1d1_50704cuda3std3__419piecewise_constructE)
_ZN39_INTERNAL_ee07a681_4_k_cu_e322f1d1_50704cuda3std3__419piecewise_constructE:
	.zero		1
	.type		_ZN39_INTERNAL_ee07a681_4_k_cu_e322f1d1_50704cuda3std3__45__cpo4cendE,@object
	.size		_ZN39_INTERNAL_ee07a681_4_k_cu_e322f1d1_50704cuda3std3__45__cpo4cendE,(_ZN39_INTERNAL_ee07a681_4_k_cu_e322f1d1_50704cuda3std6ranges3__45__cpo4swapE - _ZN39_INTERNAL_ee07a681_4_k_cu_e322f1d1_50704cuda3std3__45__cpo4cendE)
_ZN39_INTERNAL_ee07a681_4_k_cu_e322f1d1_50704cuda3std3__45__cpo4cendE:
	.zero		1
	.type		_ZN39_INTERNAL_ee07a681_4_k_cu_e322f1d1_50704cuda3std6ranges3__45__cpo4swapE,@object
	.size		_ZN39_INTERNAL_ee07a681_4_k_cu_e322f1d1_50704cuda3std6ranges3__45__cpo4swapE,(.L_7 - _ZN39_INTERNAL_ee07a681_4_k_cu_e322f1d1_50704cuda3std6ranges3__45__cpo4swapE)
_ZN39_INTERNAL_ee07a681_4_k_cu_e322f1d1_50704cuda3std6ranges3__45__cpo4swapE:
	.zero		1
.L_7:


//--------------------- .nv.constant0._ZN7cutlass13device_kernelINS_4gemm6kernel13GemmUniversalIN4cute5tupleIJiiiiEEENS1_10collective13CollectiveMmaINS1_37MainloopSm90TmaGmmaWarpSpecializedFP8ILi7ENS5_IJNS4_1CILi2EEESB_NSA_ILi1EEEEEENS1_35KernelTmaWarpSpecializedCooperativeEEENS5_IJNSA_ILi256EEESG_NSA_ILi64EEEEEENS_12float_e5m2_tENS5_IJlSC_lEEESJ_SK_NS4_8TiledMMAINS4_8MMA_AtomIJNS4_4SM904GMMA31MMA_64x256x32_F32E5M2E5M2_SS_TNILNSO_7ScaleInE1ELSQ_1EEEEEENS4_6LayoutINS5_IJSB_SC_SC_EEENS5_IJSC_NSA_ILi0EEESV_EEEEENS5_IJNS4_10UnderscoreESY_SY_EEEEENS4_23SM90_TMA_LOAD_MULTICASTENS4_14ComposedLayoutINS4_7SwizzleILi2ELi4ELi3EEENS4_18smem_ptr_flag_bitsILi8EEENST_INS5_IJNSA_ILi8EEESH_EEENS5_IJSH_SC_EEEEEEEvNS4_8identityES11_S1B_vS1C_EENS_8epilogue10collective6detail29Sm90TmaWarpSpecializedAdapterINS1F_15DefaultEpilogueISJ_SK_SK_NS1E_6thread17LinearCombinationISJ_Li1EffLNS1J_9ScaleType4KindE0ELNS_15FloatRoundStyleE2ESJ_EENS1_15EpilogueDefaultEEEEEvvEEEEvNT_6ParamsE --------------------------
	.section	.nv.constant0._ZN7cutlass13device_kernelINS_4gemm6kernel13GemmUniversalIN4cute5tupleIJiiiiEEENS1_10collective13CollectiveMmaINS1_37MainloopSm90TmaGmmaWarpSpecializedFP8ILi7ENS5_IJNS4_1CILi2EEESB_NSA_ILi1EEEEEENS1_35KernelTmaWarpSpecializedCooperativeEEENS5_IJNSA_ILi256EEESG_NSA_ILi64EEEEEENS_12float_e5m2_tENS5_IJlSC_lEEESJ_SK_NS4_8TiledMMAINS4_8MMA_AtomIJNS4_4SM904GMMA31MMA_64x256x32_F32E5M2E5M2_SS_TNILNSO_7ScaleInE1ELSQ_1EEEEEENS4_6LayoutINS5_IJSB_SC_SC_EEENS5_IJSC_NSA_ILi0EEESV_EEEEENS5_IJNS4_10UnderscoreESY_SY_EEEEENS4_23SM90_TMA_LOAD_MULTICASTENS4_14ComposedLayoutINS4_7SwizzleILi2ELi4ELi3EEENS4_18smem_ptr_flag_bitsILi8EEENST_INS5_IJNSA_ILi8EEESH_EEENS5_IJSH_SC_EEEEEEEvNS4_8identityES11_S1B_vS1C_EENS_8epilogue10collective6detail29Sm90TmaWarpSpecializedAdapterINS1F_15DefaultEpilogueISJ_SK_SK_NS1E_6thread17LinearCombinationISJ_Li1EffLNS1J_9ScaleType4KindE0ELNS_15FloatRoundStyleE2ESJ_EENS1_15EpilogueDefaultEEEEEvvEEEEvNT_6ParamsE,"a",@progbits
	.sectionflags	@""
	.align	4
.nv.constant0._ZN7cutlass13device_kernelINS_4gemm6kernel13GemmUniversalIN4cute5tupleIJiiiiEEENS1_10collective13CollectiveMmaINS1_37MainloopSm90TmaGmmaWarpSpecializedFP8ILi7ENS5_IJNS4_1CILi2EEESB_NSA_ILi1EEEEEENS1_35KernelTmaWarpSpecializedCooperativeEEENS5_IJNSA_ILi256EEESG_NSA_ILi64EEEEEENS_12float_e5m2_tENS5_IJlSC_lEEESJ_SK_NS4_8TiledMMAINS4_8MMA_AtomIJNS4_4SM904GMMA31MMA_64x256x32_F32E5M2E5M2_SS_TNILNSO_7ScaleInE1ELSQ_1EEEEEENS4_6LayoutINS5_IJSB_SC_SC_EEENS5_IJSC_NSA_ILi0EEESV_EEEEENS5_IJNS4_10UnderscoreESY_SY_EEEEENS4_23SM90_TMA_LOAD_MULTICASTENS4_14ComposedLayoutINS4_7SwizzleILi2ELi4ELi3EEENS4_18smem_ptr_flag_bitsILi8EEENST_INS5_IJNSA_ILi8EEESH_EEENS5_IJSH_SC_EEEEEEEvNS4_8identityES11_S1B_vS1C_EENS_8epilogue10collective6detail29Sm90TmaWarpSpecializedAdapterINS1F_15DefaultEpilogueISJ_SK_SK_NS1E_6thread17LinearCombinationISJ_Li1EffLNS1J_9ScaleType4KindE0ELNS_15FloatRoundStyleE2ESJ_EENS1_15EpilogueDefaultEEEEEvvEEEEvNT_6ParamsE:
	.zero		1664


//--------------------- SYMBOLS --------------------------

	.type		.nv.reservedSmem.offset0,@object
	.size		.nv.reservedSmem.offset0,0x4
